//
// Generated by NVIDIA NVVM Compiler
//
// Compiler Build ID: CL-36424714
// Cuda compilation tools, release 13.0, V13.0.88
// Based on NVVM 20.0.0
//

.version 9.0
.target sm_100
.address_size 64

	// .globl	_ZN3cub18CUB_300001_SM_10006detail11EmptyKernelIvEEvv
.global .align 1 .b8 _ZN34_INTERNAL_7f81e0dc_4_k_cu_54babb5d4cuda3std3__45__cpo5beginE[1];
.global .align 1 .b8 _ZN34_INTERNAL_7f81e0dc_4_k_cu_54babb5d4cuda3std3__45__cpo3endE[1];
.global .align 1 .b8 _ZN34_INTERNAL_7f81e0dc_4_k_cu_54babb5d4cuda3std3__45__cpo6cbeginE[1];
.global .align 1 .b8 _ZN34_INTERNAL_7f81e0dc_4_k_cu_54babb5d4cuda3std3__45__cpo4cendE[1];
.global .align 1 .b8 _ZN34_INTERNAL_7f81e0dc_4_k_cu_54babb5d4cuda3std3__45__cpo6rbeginE[1];
.global .align 1 .b8 _ZN34_INTERNAL_7f81e0dc_4_k_cu_54babb5d4cuda3std3__45__cpo4rendE[1];
.global .align 1 .b8 _ZN34_INTERNAL_7f81e0dc_4_k_cu_54babb5d4cuda3std3__45__cpo7crbeginE[1];
.global .align 1 .b8 _ZN34_INTERNAL_7f81e0dc_4_k_cu_54babb5d4cuda3std3__45__cpo5crendE[1];
.global .align 1 .b8 _ZN34_INTERNAL_7f81e0dc_4_k_cu_54babb5d4cuda3std3__436_GLOBAL__N__7f81e0dc_4_k_cu_54babb5d6ignoreE[1];
.global .align 1 .b8 _ZN34_INTERNAL_7f81e0dc_4_k_cu_54babb5d4cuda3std3__419piecewise_constructE[1];
.global .align 1 .b8 _ZN34_INTERNAL_7f81e0dc_4_k_cu_54babb5d4cuda3std3__48in_placeE[1];
.global .align 1 .b8 _ZN34_INTERNAL_7f81e0dc_4_k_cu_54babb5d4cuda3std3__420unreachable_sentinelE[1];
.global .align 1 .b8 _ZN34_INTERNAL_7f81e0dc_4_k_cu_54babb5d4cuda3std3__47nulloptE[1];
.global .align 1 .b8 _ZN34_INTERNAL_7f81e0dc_4_k_cu_54babb5d4cuda3std3__48unexpectE[1];
.global .align 1 .b8 _ZN34_INTERNAL_7f81e0dc_4_k_cu_54babb5d4cuda3std6ranges3__45__cpo4swapE[1];
.global .align 1 .b8 _ZN34_INTERNAL_7f81e0dc_4_k_cu_54babb5d4cuda3std6ranges3__45__cpo9iter_moveE[1];
.global .align 1 .b8 _ZN34_INTERNAL_7f81e0dc_4_k_cu_54babb5d4cuda3std6ranges3__45__cpo5beginE[1];
.global .align 1 .b8 _ZN34_INTERNAL_7f81e0dc_4_k_cu_54babb5d4cuda3std6ranges3__45__cpo3endE[1];
.global .align 1 .b8 _ZN34_INTERNAL_7f81e0dc_4_k_cu_54babb5d4cuda3std6ranges3__45__cpo6cbeginE[1];
.global .align 1 .b8 _ZN34_INTERNAL_7f81e0dc_4_k_cu_54babb5d4cuda3std6ranges3__45__cpo4cendE[1];
.global .align 1 .b8 _ZN34_INTERNAL_7f81e0dc_4_k_cu_54babb5d4cuda3std6ranges3__45__cpo7advanceE[1];
.global .align 1 .b8 _ZN34_INTERNAL_7f81e0dc_4_k_cu_54babb5d4cuda3std6ranges3__45__cpo9iter_swapE[1];
.global .align 1 .b8 _ZN34_INTERNAL_7f81e0dc_4_k_cu_54babb5d4cuda3std6ranges3__45__cpo4nextE[1];
.global .align 1 .b8 _ZN34_INTERNAL_7f81e0dc_4_k_cu_54babb5d4cuda3std6ranges3__45__cpo4prevE[1];
.global .align 1 .b8 _ZN34_INTERNAL_7f81e0dc_4_k_cu_54babb5d4cuda3std6ranges3__45__cpo4dataE[1];
.global .align 1 .b8 _ZN34_INTERNAL_7f81e0dc_4_k_cu_54babb5d4cuda3std6ranges3__45__cpo5cdataE[1];
.global .align 1 .b8 _ZN34_INTERNAL_7f81e0dc_4_k_cu_54babb5d4cuda3std6ranges3__45__cpo4sizeE[1];
.global .align 1 .b8 _ZN34_INTERNAL_7f81e0dc_4_k_cu_54babb5d4cuda3std6ranges3__45__cpo5ssizeE[1];
.global .align 1 .b8 _ZN34_INTERNAL_7f81e0dc_4_k_cu_54babb5d4cuda3std6ranges3__45__cpo8distanceE[1];
.global .align 1 .b8 _ZN34_INTERNAL_7f81e0dc_4_k_cu_54babb5d6thrust24THRUST_300001_SM_1000_NS8cuda_cub3parE[1];
.global .align 1 .b8 _ZN34_INTERNAL_7f81e0dc_4_k_cu_54babb5d6thrust24THRUST_300001_SM_1000_NS8cuda_cub10par_nosyncE[1];
.global .align 1 .b8 _ZN34_INTERNAL_7f81e0dc_4_k_cu_54babb5d6thrust24THRUST_300001_SM_1000_NS6system6detail10sequential3seqE[1];
.global .align 1 .b8 _ZN34_INTERNAL_7f81e0dc_4_k_cu_54babb5d6thrust24THRUST_300001_SM_1000_NS12placeholders2_1E[1];
.global .align 1 .b8 _ZN34_INTERNAL_7f81e0dc_4_k_cu_54babb5d6thrust24THRUST_300001_SM_1000_NS12placeholders2_2E[1];
.global .align 1 .b8 _ZN34_INTERNAL_7f81e0dc_4_k_cu_54babb5d6thrust24THRUST_300001_SM_1000_NS12placeholders2_3E[1];
.global .align 1 .b8 _ZN34_INTERNAL_7f81e0dc_4_k_cu_54babb5d6thrust24THRUST_300001_SM_1000_NS12placeholders2_4E[1];
.global .align 1 .b8 _ZN34_INTERNAL_7f81e0dc_4_k_cu_54babb5d6thrust24THRUST_300001_SM_1000_NS12placeholders2_5E[1];
.global .align 1 .b8 _ZN34_INTERNAL_7f81e0dc_4_k_cu_54babb5d6thrust24THRUST_300001_SM_1000_NS12placeholders2_6E[1];
.global .align 1 .b8 _ZN34_INTERNAL_7f81e0dc_4_k_cu_54babb5d6thrust24THRUST_300001_SM_1000_NS12placeholders2_7E[1];
.global .align 1 .b8 _ZN34_INTERNAL_7f81e0dc_4_k_cu_54babb5d6thrust24THRUST_300001_SM_1000_NS12placeholders2_8E[1];
.global .align 1 .b8 _ZN34_INTERNAL_7f81e0dc_4_k_cu_54babb5d6thrust24THRUST_300001_SM_1000_NS12placeholders2_9E[1];
.global .align 1 .b8 _ZN34_INTERNAL_7f81e0dc_4_k_cu_54babb5d6thrust24THRUST_300001_SM_1000_NS12placeholders3_10E[1];
.global .align 1 .b8 _ZN34_INTERNAL_7f81e0dc_4_k_cu_54babb5d6thrust24THRUST_300001_SM_1000_NS3seqE[1];

.visible .entry _ZN3cub18CUB_300001_SM_10006detail11EmptyKernelIvEEvv()
{


	ret;

}
	// .globl	_ZN3cub18CUB_300001_SM_10006detail9transform16transform_kernelINS2_10policy_hubILb1EN4cuda3std3__45tupleIJN6thrust24THRUST_300001_SM_1000_NS6detail15normal_iteratorINSA_10device_ptrIfEEEESF_EEEE10policy1000Ei10saxpy_funcSF_JPfSK_EEEvT0_iT1_T2_DpNS2_10kernel_argIT3_EE
.visible .entry _ZN3cub18CUB_300001_SM_10006detail9transform16transform_kernelINS2_10policy_hubILb1EN4cuda3std3__45tupleIJN6thrust24THRUST_300001_SM_1000_NS6detail15normal_iteratorINSA_10device_ptrIfEEEESF_EEEE10policy1000Ei10saxpy_funcSF_JPfSK_EEEvT0_iT1_T2_DpNS2_10kernel_argIT3_EE(
	.param .u32 _ZN3cub18CUB_300001_SM_10006detail9transform16transform_kernelINS2_10policy_hubILb1EN4cuda3std3__45tupleIJN6thrust24THRUST_300001_SM_1000_NS6detail15normal_iteratorINSA_10device_ptrIfEEEESF_EEEE10policy1000Ei10saxpy_funcSF_JPfSK_EEEvT0_iT1_T2_DpNS2_10kernel_argIT3_EE_param_0,
	.param .u32 _ZN3cub18CUB_300001_SM_10006detail9transform16transform_kernelINS2_10policy_hubILb1EN4cuda3std3__45tupleIJN6thrust24THRUST_300001_SM_1000_NS6detail15normal_iteratorINSA_10device_ptrIfEEEESF_EEEE10policy1000Ei10saxpy_funcSF_JPfSK_EEEvT0_iT1_T2_DpNS2_10kernel_argIT3_EE_param_1,
	.param .align 4 .b8 _ZN3cub18CUB_300001_SM_10006detail9transform16transform_kernelINS2_10policy_hubILb1EN4cuda3std3__45tupleIJN6thrust24THRUST_300001_SM_1000_NS6detail15normal_iteratorINSA_10device_ptrIfEEEESF_EEEE10policy1000Ei10saxpy_funcSF_JPfSK_EEEvT0_iT1_T2_DpNS2_10kernel_argIT3_EE_param_2[4],
	.param .align 8 .b8 _ZN3cub18CUB_300001_SM_10006detail9transform16transform_kernelINS2_10policy_hubILb1EN4cuda3std3__45tupleIJN6thrust24THRUST_300001_SM_1000_NS6detail15normal_iteratorINSA_10device_ptrIfEEEESF_EEEE10policy1000Ei10saxpy_funcSF_JPfSK_EEEvT0_iT1_T2_DpNS2_10kernel_argIT3_EE_param_3[8],
	.param .align 8 .b8 _ZN3cub18CUB_300001_SM_10006detail9transform16transform_kernelINS2_10policy_hubILb1EN4cuda3std3__45tupleIJN6thrust24THRUST_300001_SM_1000_NS6detail15normal_iteratorINSA_10device_ptrIfEEEESF_EEEE10policy1000Ei10saxpy_funcSF_JPfSK_EEEvT0_iT1_T2_DpNS2_10kernel_argIT3_EE_param_4[16],
	.param .align 8 .b8 _ZN3cub18CUB_300001_SM_10006detail9transform16transform_kernelINS2_10policy_hubILb1EN4cuda3std3__45tupleIJN6thrust24THRUST_300001_SM_1000_NS6detail15normal_iteratorINSA_10device_ptrIfEEEESF_EEEE10policy1000Ei10saxpy_funcSF_JPfSK_EEEvT0_iT1_T2_DpNS2_10kernel_argIT3_EE_param_5[16]
)
.maxntid 128
{
	.reg .pred 	%p<38>;
	.reg .b32 	%r<81>;
	.reg .b32 	%f<93>;
	.reg .b64 	%rd<97>;

	ld.param.f32 	%f2, [_ZN3cub18CUB_300001_SM_10006detail9transform16transform_kernelINS2_10policy_hubILb1EN4cuda3std3__45tupleIJN6thrust24THRUST_300001_SM_1000_NS6detail15normal_iteratorINSA_10device_ptrIfEEEESF_EEEE10policy1000Ei10saxpy_funcSF_JPfSK_EEEvT0_iT1_T2_DpNS2_10kernel_argIT3_EE_param_2];
	ld.param.u32 	%r45, [_ZN3cub18CUB_300001_SM_10006detail9transform16transform_kernelINS2_10policy_hubILb1EN4cuda3std3__45tupleIJN6thrust24THRUST_300001_SM_1000_NS6detail15normal_iteratorINSA_10device_ptrIfEEEESF_EEEE10policy1000Ei10saxpy_funcSF_JPfSK_EEEvT0_iT1_T2_DpNS2_10kernel_argIT3_EE_param_0];
	ld.param.u64 	%rd27, [_ZN3cub18CUB_300001_SM_10006detail9transform16transform_kernelINS2_10policy_hubILb1EN4cuda3std3__45tupleIJN6thrust24THRUST_300001_SM_1000_NS6detail15normal_iteratorINSA_10device_ptrIfEEEESF_EEEE10policy1000Ei10saxpy_funcSF_JPfSK_EEEvT0_iT1_T2_DpNS2_10kernel_argIT3_EE_param_5];
	ld.param.u64 	%rd25, [_ZN3cub18CUB_300001_SM_10006detail9transform16transform_kernelINS2_10policy_hubILb1EN4cuda3std3__45tupleIJN6thrust24THRUST_300001_SM_1000_NS6detail15normal_iteratorINSA_10device_ptrIfEEEESF_EEEE10policy1000Ei10saxpy_funcSF_JPfSK_EEEvT0_iT1_T2_DpNS2_10kernel_argIT3_EE_param_4];
	ld.param.u64 	%rd29, [_ZN3cub18CUB_300001_SM_10006detail9transform16transform_kernelINS2_10policy_hubILb1EN4cuda3std3__45tupleIJN6thrust24THRUST_300001_SM_1000_NS6detail15normal_iteratorINSA_10device_ptrIfEEEESF_EEEE10policy1000Ei10saxpy_funcSF_JPfSK_EEEvT0_iT1_T2_DpNS2_10kernel_argIT3_EE_param_3];
	ld.param.u32 	%r44, [_ZN3cub18CUB_300001_SM_10006detail9transform16transform_kernelINS2_10policy_hubILb1EN4cuda3std3__45tupleIJN6thrust24THRUST_300001_SM_1000_NS6detail15normal_iteratorINSA_10device_ptrIfEEEESF_EEEE10policy1000Ei10saxpy_funcSF_JPfSK_EEEvT0_iT1_T2_DpNS2_10kernel_argIT3_EE_param_1];
	cvta.to.global.u64 	%rd1, %rd29;
	cvta.to.global.u64 	%rd2, %rd25;
	cvta.to.global.u64 	%rd3, %rd27;
	shl.b32 	%r1, %r44, 7;
	mov.u32 	%r46, %ctaid.x;
	mul.lo.s32 	%r2, %r1, %r46;
	sub.s32 	%r3, %r45, %r2;
	min.s32 	%r4, %r1, %r3;
	shl.b32 	%r5, %r4, 2;
	mov.u32 	%r6, %tid.x;
	shl.b32 	%r71, %r6, 7;
	setp.ge.s32 	%p1, %r71, %r5;
	@%p1 bra 	$L__BB1_5;
	mul.wide.u32 	%rd4, %r6, 128;
	add.s64 	%rd30, %rd2, %rd4;
	mul.wide.s32 	%rd5, %r2, 4;
	add.s64 	%rd94, %rd30, %rd5;
	mov.u32 	%r70, %r71;
$L__BB1_2:
	.pragma "nounroll";
	// begin inline asm
	prefetch.global.L2 [%rd94];
	// end inline asm
	add.s32 	%r70, %r70, 16384;
	add.s64 	%rd94, %rd94, 16384;
	setp.lt.s32 	%p2, %r70, %r5;
	@%p2 bra 	$L__BB1_2;
	add.s64 	%rd32, %rd3, %rd4;
	add.s64 	%rd95, %rd32, %rd5;
$L__BB1_4:
	.pragma "nounroll";
	// begin inline asm
	prefetch.global.L2 [%rd95];
	// end inline asm
	add.s32 	%r71, %r71, 16384;
	add.s64 	%rd95, %rd95, 16384;
	setp.lt.s32 	%p3, %r71, %r5;
	@%p3 bra 	$L__BB1_4;
$L__BB1_5:
	mul.wide.s32 	%rd96, %r2, 4;
	add.s64 	%rd12, %rd2, %rd96;
	add.s64 	%rd13, %rd3, %rd96;
	add.s64 	%rd14, %rd1, %rd96;
	setp.gt.s32 	%p4, %r1, %r3;
	@%p4 bra 	$L__BB1_18;
	setp.lt.s32 	%p5, %r44, 1;
	@%p5 bra 	$L__BB1_59;
	setp.lt.u32 	%p6, %r44, 8;
	mov.b32 	%r79, 0;
	@%p6 bra 	$L__BB1_10;
	and.b32  	%r48, %r44, 2147483640;
	neg.s32 	%r73, %r48;
	mul.wide.u32 	%rd35, %r6, 4;
	add.s64 	%rd15, %rd1, %rd35;
	add.s64 	%rd36, %rd96, 1536;
	add.s64 	%rd17, %rd2, %rd36;
	add.s32 	%r72, %r6, 128;
	add.s64 	%rd18, %rd3, %rd36;
	add.s64 	%rd19, %rd1, %rd36;
$L__BB1_9:
	.pragma "nounroll";
	and.b32  	%r79, %r44, 2147483640;
	mul.wide.s32 	%rd37, %r72, 4;
	add.s64 	%rd38, %rd17, %rd37;
	add.s64 	%rd39, %rd18, %rd37;
	add.s64 	%rd40, %rd19, %rd37;
	cvta.to.global.u64 	%rd41, %rd25;
	mul.wide.u32 	%rd42, %r6, 4;
	add.s64 	%rd43, %rd41, %rd42;
	add.s64 	%rd44, %rd43, %rd96;
	cvta.to.global.u64 	%rd45, %rd27;
	add.s64 	%rd46, %rd45, %rd42;
	add.s64 	%rd47, %rd46, %rd96;
	ld.global.f32 	%f3, [%rd44];
	ld.global.f32 	%f4, [%rd47];
	fma.rn.f32 	%f5, %f2, %f3, %f4;
	add.s64 	%rd48, %rd15, %rd96;
	st.global.f32 	[%rd48], %f5;
	ld.global.f32 	%f6, [%rd38+-1536];
	ld.global.f32 	%f7, [%rd39+-1536];
	fma.rn.f32 	%f8, %f2, %f6, %f7;
	st.global.f32 	[%rd40+-1536], %f8;
	ld.global.f32 	%f9, [%rd38+-1024];
	ld.global.f32 	%f10, [%rd39+-1024];
	fma.rn.f32 	%f11, %f2, %f9, %f10;
	st.global.f32 	[%rd40+-1024], %f11;
	ld.global.f32 	%f12, [%rd38+-512];
	ld.global.f32 	%f13, [%rd39+-512];
	fma.rn.f32 	%f14, %f2, %f12, %f13;
	st.global.f32 	[%rd40+-512], %f14;
	ld.global.f32 	%f15, [%rd38];
	ld.global.f32 	%f16, [%rd39];
	fma.rn.f32 	%f17, %f2, %f15, %f16;
	st.global.f32 	[%rd40], %f17;
	ld.global.f32 	%f18, [%rd38+512];
	ld.global.f32 	%f19, [%rd39+512];
	fma.rn.f32 	%f20, %f2, %f18, %f19;
	st.global.f32 	[%rd40+512], %f20;
	ld.global.f32 	%f21, [%rd38+1024];
	ld.global.f32 	%f22, [%rd39+1024];
	fma.rn.f32 	%f23, %f2, %f21, %f22;
	st.global.f32 	[%rd40+1024], %f23;
	ld.global.f32 	%f24, [%rd38+1536];
	ld.global.f32 	%f25, [%rd39+1536];
	fma.rn.f32 	%f26, %f2, %f24, %f25;
	st.global.f32 	[%rd40+1536], %f26;
	add.s32 	%r73, %r73, 8;
	add.s64 	%rd96, %rd96, 4096;
	add.s32 	%r72, %r72, 1024;
	setp.eq.s32 	%p7, %r73, 0;
	@%p7 bra 	$L__BB1_10;
	bra.uni 	$L__BB1_9;
$L__BB1_10:
	and.b32  	%r38, %r44, 7;
	setp.eq.s32 	%p8, %r38, 0;
	@%p8 bra 	$L__BB1_59;
	and.b32  	%r39, %r44, 3;
	setp.lt.u32 	%p9, %r38, 4;
	@%p9 bra 	$L__BB1_13;
	shl.b32 	%r49, %r79, 7;
	add.s32 	%r50, %r49, %r6;
	mul.wide.s32 	%rd49, %r50, 4;
	add.s64 	%rd50, %rd12, %rd49;
	add.s64 	%rd51, %rd13, %rd49;
	ld.global.f32 	%f27, [%rd50];
	ld.global.f32 	%f28, [%rd51];
	fma.rn.f32 	%f29, %f2, %f27, %f28;
	add.s64 	%rd52, %rd14, %rd49;
	st.global.f32 	[%rd52], %f29;
	ld.global.f32 	%f30, [%rd50+512];
	ld.global.f32 	%f31, [%rd51+512];
	fma.rn.f32 	%f32, %f2, %f30, %f31;
	st.global.f32 	[%rd52+512], %f32;
	ld.global.f32 	%f33, [%rd50+1024];
	ld.global.f32 	%f34, [%rd51+1024];
	fma.rn.f32 	%f35, %f2, %f33, %f34;
	st.global.f32 	[%rd52+1024], %f35;
	ld.global.f32 	%f36, [%rd50+1536];
	ld.global.f32 	%f37, [%rd51+1536];
	fma.rn.f32 	%f38, %f2, %f36, %f37;
	st.global.f32 	[%rd52+1536], %f38;
	add.s32 	%r79, %r79, 4;
$L__BB1_13:
	setp.eq.s32 	%p10, %r39, 0;
	@%p10 bra 	$L__BB1_59;
	setp.eq.s32 	%p11, %r39, 1;
	@%p11 bra 	$L__BB1_16;
	shl.b32 	%r51, %r79, 7;
	add.s32 	%r52, %r51, %r6;
	mul.wide.s32 	%rd53, %r52, 4;
	add.s64 	%rd54, %rd12, %rd53;
	add.s64 	%rd55, %rd13, %rd53;
	ld.global.f32 	%f39, [%rd54];
	ld.global.f32 	%f40, [%rd55];
	fma.rn.f32 	%f41, %f2, %f39, %f40;
	add.s64 	%rd56, %rd14, %rd53;
	st.global.f32 	[%rd56], %f41;
	ld.global.f32 	%f42, [%rd54+512];
	ld.global.f32 	%f43, [%rd55+512];
	fma.rn.f32 	%f44, %f2, %f42, %f43;
	st.global.f32 	[%rd56+512], %f44;
	add.s32 	%r79, %r79, 2;
$L__BB1_16:
	and.b32  	%r53, %r44, 1;
	setp.eq.b32 	%p12, %r53, 1;
	not.pred 	%p13, %p12;
	@%p13 bra 	$L__BB1_59;
	shl.b32 	%r54, %r79, 7;
	add.s32 	%r55, %r54, %r6;
	mul.wide.s32 	%rd57, %r55, 4;
	add.s64 	%rd58, %rd12, %rd57;
	add.s64 	%rd59, %rd13, %rd57;
	ld.global.f32 	%f45, [%rd58];
	ld.global.f32 	%f46, [%rd59];
	fma.rn.f32 	%f47, %f2, %f45, %f46;
	add.s64 	%rd60, %rd14, %rd57;
	st.global.f32 	[%rd60], %f47;
	bra.uni 	$L__BB1_59;
$L__BB1_18:
	setp.lt.s32 	%p14, %r44, 1;
	@%p14 bra 	$L__BB1_59;
	and.b32  	%r14, %r44, 7;
	setp.lt.u32 	%p15, %r44, 8;
	mov.b32 	%r75, 0;
	@%p15 bra 	$L__BB1_38;
	and.b32  	%r75, %r44, 2147483640;
	mov.b32 	%r74, 0;
$L__BB1_21:
	.pragma "nounroll";
	shl.b32 	%r58, %r74, 7;
	add.s32 	%r22, %r58, %r6;
	setp.ge.s32 	%p16, %r22, %r4;
	@%p16 bra 	$L__BB1_23;
	mul.wide.u32 	%rd61, %r22, 4;
	add.s64 	%rd62, %rd12, %rd61;
	add.s64 	%rd63, %rd13, %rd61;
	ld.global.f32 	%f48, [%rd62];
	ld.global.f32 	%f49, [%rd63];
	fma.rn.f32 	%f50, %f2, %f48, %f49;
	add.s64 	%rd64, %rd14, %rd61;
	st.global.f32 	[%rd64], %f50;
$L__BB1_23:
	add.s32 	%r59, %r22, 128;
	setp.ge.s32 	%p17, %r59, %r4;
	mul.wide.s32 	%rd65, %r59, 4;
	add.s64 	%rd22, %rd12, %rd65;
	add.s64 	%rd23, %rd13, %rd65;
	add.s64 	%rd24, %rd14, %rd65;
	@%p17 bra 	$L__BB1_25;
	ld.global.f32 	%f51, [%rd22];
	ld.global.f32 	%f52, [%rd23];
	fma.rn.f32 	%f53, %f2, %f51, %f52;
	st.global.f32 	[%rd24], %f53;
$L__BB1_25:
	add.s32 	%r60, %r22, 256;
	setp.ge.s32 	%p18, %r60, %r4;
	@%p18 bra 	$L__BB1_27;
	ld.global.f32 	%f54, [%rd22+512];
	ld.global.f32 	%f55, [%rd23+512];
	fma.rn.f32 	%f56, %f2, %f54, %f55;
	st.global.f32 	[%rd24+512], %f56;
$L__BB1_27:
	add.s32 	%r61, %r22, 384;
	setp.ge.s32 	%p19, %r61, %r4;
	@%p19 bra 	$L__BB1_29;
	ld.global.f32 	%f57, [%rd22+1024];
	ld.global.f32 	%f58, [%rd23+1024];
	fma.rn.f32 	%f59, %f2, %f57, %f58;
	st.global.f32 	[%rd24+1024], %f59;
$L__BB1_29:
	add.s32 	%r62, %r22, 512;
	setp.ge.s32 	%p20, %r62, %r4;
	@%p20 bra 	$L__BB1_31;
	ld.global.f32 	%f60, [%rd22+1536];
	ld.global.f32 	%f61, [%rd23+1536];
	fma.rn.f32 	%f62, %f2, %f60, %f61;
	st.global.f32 	[%rd24+1536], %f62;
$L__BB1_31:
	add.s32 	%r63, %r22, 640;
	setp.ge.s32 	%p21, %r63, %r4;
	@%p21 bra 	$L__BB1_33;
	ld.global.f32 	%f63, [%rd22+2048];
	ld.global.f32 	%f64, [%rd23+2048];
	fma.rn.f32 	%f65, %f2, %f63, %f64;
	st.global.f32 	[%rd24+2048], %f65;
$L__BB1_33:
	add.s32 	%r64, %r22, 768;
	setp.ge.s32 	%p22, %r64, %r4;
	@%p22 bra 	$L__BB1_35;
	ld.global.f32 	%f66, [%rd22+2560];
	ld.global.f32 	%f67, [%rd23+2560];
	fma.rn.f32 	%f68, %f2, %f66, %f67;
	st.global.f32 	[%rd24+2560], %f68;
$L__BB1_35:
	add.s32 	%r65, %r22, 896;
	setp.ge.s32 	%p23, %r65, %r4;
	@%p23 bra 	$L__BB1_37;
	ld.global.f32 	%f69, [%rd22+3072];
	ld.global.f32 	%f70, [%rd23+3072];
	fma.rn.f32 	%f71, %f2, %f69, %f70;
	st.global.f32 	[%rd24+3072], %f71;
$L__BB1_37:
	add.s32 	%r74, %r74, 8;
	setp.ne.s32 	%p24, %r74, %r75;
	@%p24 bra 	$L__BB1_21;
$L__BB1_38:
	setp.eq.s32 	%p25, %r14, 0;
	@%p25 bra 	$L__BB1_59;
	and.b32  	%r25, %r44, 3;
	setp.lt.u32 	%p26, %r14, 4;
	@%p26 bra 	$L__BB1_49;
	shl.b32 	%r66, %r75, 7;
	add.s32 	%r26, %r66, %r6;
	setp.ge.s32 	%p27, %r26, %r4;
	@%p27 bra 	$L__BB1_42;
	mul.wide.s32 	%rd66, %r26, 4;
	add.s64 	%rd67, %rd12, %rd66;
	add.s64 	%rd68, %rd13, %rd66;
	ld.global.f32 	%f72, [%rd67];
	ld.global.f32 	%f73, [%rd68];
	fma.rn.f32 	%f74, %f2, %f72, %f73;
	add.s64 	%rd69, %rd14, %rd66;
	st.global.f32 	[%rd69], %f74;
$L__BB1_42:
	add.s32 	%r27, %r26, 128;
	setp.ge.s32 	%p28, %r27, %r4;
	@%p28 bra 	$L__BB1_44;
	mul.wide.s32 	%rd70, %r27, 4;
	add.s64 	%rd71, %rd12, %rd70;
	add.s64 	%rd72, %rd13, %rd70;
	ld.global.f32 	%f75, [%rd71];
	ld.global.f32 	%f76, [%rd72];
	fma.rn.f32 	%f77, %f2, %f75, %f76;
	add.s64 	%rd73, %rd14, %rd70;
	st.global.f32 	[%rd73], %f77;
$L__BB1_44:
	add.s32 	%r28, %r26, 256;
	setp.ge.s32 	%p29, %r28, %r4;
	@%p29 bra 	$L__BB1_46;
	mul.wide.s32 	%rd74, %r28, 4;
	add.s64 	%rd75, %rd12, %rd74;
	add.s64 	%rd76, %rd13, %rd74;
	ld.global.f32 	%f78, [%rd75];
	ld.global.f32 	%f79, [%rd76];
	fma.rn.f32 	%f80, %f2, %f78, %f79;
	add.s64 	%rd77, %rd14, %rd74;
	st.global.f32 	[%rd77], %f80;
$L__BB1_46:
	add.s32 	%r29, %r26, 384;
	setp.ge.s32 	%p30, %r29, %r4;
	@%p30 bra 	$L__BB1_48;
	mul.wide.s32 	%rd78, %r29, 4;
	add.s64 	%rd79, %rd12, %rd78;
	add.s64 	%rd80, %rd13, %rd78;
	ld.global.f32 	%f81, [%rd79];
	ld.global.f32 	%f82, [%rd80];
	fma.rn.f32 	%f83, %f2, %f81, %f82;
	add.s64 	%rd81, %rd14, %rd78;
	st.global.f32 	[%rd81], %f83;
$L__BB1_48:
	add.s32 	%r75, %r75, 4;
$L__BB1_49:
	setp.eq.s32 	%p31, %r25, 0;
	@%p31 bra 	$L__BB1_59;
	setp.eq.s32 	%p32, %r25, 1;
	@%p32 bra 	$L__BB1_56;
	shl.b32 	%r67, %r75, 7;
	add.s32 	%r32, %r67, %r6;
	setp.ge.s32 	%p33, %r32, %r4;
	@%p33 bra 	$L__BB1_53;
	mul.wide.s32 	%rd82, %r32, 4;
	add.s64 	%rd83, %rd12, %rd82;
	add.s64 	%rd84, %rd13, %rd82;
	ld.global.f32 	%f84, [%rd83];
	ld.global.f32 	%f85, [%rd84];
	fma.rn.f32 	%f86, %f2, %f84, %f85;
	add.s64 	%rd85, %rd14, %rd82;
	st.global.f32 	[%rd85], %f86;
$L__BB1_53:
	add.s32 	%r33, %r32, 128;
	setp.ge.s32 	%p34, %r33, %r4;
	@%p34 bra 	$L__BB1_55;
	mul.wide.s32 	%rd86, %r33, 4;
	add.s64 	%rd87, %rd12, %rd86;
	add.s64 	%rd88, %rd13, %rd86;
	ld.global.f32 	%f87, [%rd87];
	ld.global.f32 	%f88, [%rd88];
	fma.rn.f32 	%f89, %f2, %f87, %f88;
	add.s64 	%rd89, %rd14, %rd86;
	st.global.f32 	[%rd89], %f89;
$L__BB1_55:
	add.s32 	%r75, %r75, 2;
$L__BB1_56:
	and.b32  	%r68, %r44, 1;
	setp.eq.b32 	%p35, %r68, 1;
	not.pred 	%p36, %p35;
	@%p36 bra 	$L__BB1_59;
	shl.b32 	%r69, %r75, 7;
	add.s32 	%r36, %r69, %r6;
	setp.ge.s32 	%p37, %r36, %r4;
	@%p37 bra 	$L__BB1_59;
	mul.wide.s32 	%rd90, %r36, 4;
	add.s64 	%rd91, %rd12, %rd90;
	add.s64 	%rd92, %rd13, %rd90;
	ld.global.f32 	%f90, [%rd91];
	ld.global.f32 	%f91, [%rd92];
	fma.rn.f32 	%f92, %f2, %f90, %f91;
	add.s64 	%rd93, %rd14, %rd90;
	st.global.f32 	[%rd93], %f92;
$L__BB1_59:
	ret;

}
	// .globl	_ZN3cub18CUB_300001_SM_10006detail9transform16transform_kernelINS2_10policy_hubILb1EN4cuda3std3__45tupleIJN6thrust24THRUST_300001_SM_1000_NS6detail15normal_iteratorINSA_10device_ptrIfEEEESF_EEEE10policy1000El10saxpy_funcSF_JPfSK_EEEvT0_iT1_T2_DpNS2_10kernel_argIT3_EE
.visible .entry _ZN3cub18CUB_300001_SM_10006detail9transform16transform_kernelINS2_10policy_hubILb1EN4cuda3std3__45tupleIJN6thrust24THRUST_300001_SM_1000_NS6detail15normal_iteratorINSA_10device_ptrIfEEEESF_EEEE10policy1000El10saxpy_funcSF_JPfSK_EEEvT0_iT1_T2_DpNS2_10kernel_argIT3_EE(
	.param .u64 _ZN3cub18CUB_300001_SM_10006detail9transform16transform_kernelINS2_10policy_hubILb1EN4cuda3std3__45tupleIJN6thrust24THRUST_300001_SM_1000_NS6detail15normal_iteratorINSA_10device_ptrIfEEEESF_EEEE10policy1000El10saxpy_funcSF_JPfSK_EEEvT0_iT1_T2_DpNS2_10kernel_argIT3_EE_param_0,
	.param .u32 _ZN3cub18CUB_300001_SM_10006detail9transform16transform_kernelINS2_10policy_hubILb1EN4cuda3std3__45tupleIJN6thrust24THRUST_300001_SM_1000_NS6detail15normal_iteratorINSA_10device_ptrIfEEEESF_EEEE10policy1000El10saxpy_funcSF_JPfSK_EEEvT0_iT1_T2_DpNS2_10kernel_argIT3_EE_param_1,
	.param .align 4 .b8 _ZN3cub18CUB_300001_SM_10006detail9transform16transform_kernelINS2_10policy_hubILb1EN4cuda3std3__45tupleIJN6thrust24THRUST_300001_SM_1000_NS6detail15normal_iteratorINSA_10device_ptrIfEEEESF_EEEE10policy1000El10saxpy_funcSF_JPfSK_EEEvT0_iT1_T2_DpNS2_10kernel_argIT3_EE_param_2[4],
	.param .align 8 .b8 _ZN3cub18CUB_300001_SM_10006detail9transform16transform_kernelINS2_10policy_hubILb1EN4cuda3std3__45tupleIJN6thrust24THRUST_300001_SM_1000_NS6detail15normal_iteratorINSA_10device_ptrIfEEEESF_EEEE10policy1000El10saxpy_funcSF_JPfSK_EEEvT0_iT1_T2_DpNS2_10kernel_argIT3_EE_param_3[8],
	.param .align 8 .b8 _ZN3cub18CUB_300001_SM_10006detail9transform16transform_kernelINS2_10policy_hubILb1EN4cuda3std3__45tupleIJN6thrust24THRUST_300001_SM_1000_NS6detail15normal_iteratorINSA_10device_ptrIfEEEESF_EEEE10policy1000El10saxpy_funcSF_JPfSK_EEEvT0_iT1_T2_DpNS2_10kernel_argIT3_EE_param_4[16],
	.param .align 8 .b8 _ZN3cub18CUB_300001_SM_10006detail9transform16transform_kernelINS2_10policy_hubILb1EN4cuda3std3__45tupleIJN6thrust24THRUST_300001_SM_1000_NS6detail15normal_iteratorINSA_10device_ptrIfEEEESF_EEEE10policy1000El10saxpy_funcSF_JPfSK_EEEvT0_iT1_T2_DpNS2_10kernel_argIT3_EE_param_5[16]
)
.maxntid 128
{
	.reg .pred 	%p<38>;
	.reg .b32 	%r<78>;
	.reg .b32 	%f<93>;
	.reg .b64 	%rd<103>;

	ld.param.f32 	%f2, [_ZN3cub18CUB_300001_SM_10006detail9transform16transform_kernelINS2_10policy_hubILb1EN4cuda3std3__45tupleIJN6thrust24THRUST_300001_SM_1000_NS6detail15normal_iteratorINSA_10device_ptrIfEEEESF_EEEE10policy1000El10saxpy_funcSF_JPfSK_EEEvT0_iT1_T2_DpNS2_10kernel_argIT3_EE_param_2];
	ld.param.u64 	%rd30, [_ZN3cub18CUB_300001_SM_10006detail9transform16transform_kernelINS2_10policy_hubILb1EN4cuda3std3__45tupleIJN6thrust24THRUST_300001_SM_1000_NS6detail15normal_iteratorINSA_10device_ptrIfEEEESF_EEEE10policy1000El10saxpy_funcSF_JPfSK_EEEvT0_iT1_T2_DpNS2_10kernel_argIT3_EE_param_0];
	ld.param.u64 	%rd28, [_ZN3cub18CUB_300001_SM_10006detail9transform16transform_kernelINS2_10policy_hubILb1EN4cuda3std3__45tupleIJN6thrust24THRUST_300001_SM_1000_NS6detail15normal_iteratorINSA_10device_ptrIfEEEESF_EEEE10policy1000El10saxpy_funcSF_JPfSK_EEEvT0_iT1_T2_DpNS2_10kernel_argIT3_EE_param_5];
	ld.param.u64 	%rd26, [_ZN3cub18CUB_300001_SM_10006detail9transform16transform_kernelINS2_10policy_hubILb1EN4cuda3std3__45tupleIJN6thrust24THRUST_300001_SM_1000_NS6detail15normal_iteratorINSA_10device_ptrIfEEEESF_EEEE10policy1000El10saxpy_funcSF_JPfSK_EEEvT0_iT1_T2_DpNS2_10kernel_argIT3_EE_param_4];
	ld.param.u64 	%rd31, [_ZN3cub18CUB_300001_SM_10006detail9transform16transform_kernelINS2_10policy_hubILb1EN4cuda3std3__45tupleIJN6thrust24THRUST_300001_SM_1000_NS6detail15normal_iteratorINSA_10device_ptrIfEEEESF_EEEE10policy1000El10saxpy_funcSF_JPfSK_EEEvT0_iT1_T2_DpNS2_10kernel_argIT3_EE_param_3];
	ld.param.u32 	%r42, [_ZN3cub18CUB_300001_SM_10006detail9transform16transform_kernelINS2_10policy_hubILb1EN4cuda3std3__45tupleIJN6thrust24THRUST_300001_SM_1000_NS6detail15normal_iteratorINSA_10device_ptrIfEEEESF_EEEE10policy1000El10saxpy_funcSF_JPfSK_EEEvT0_iT1_T2_DpNS2_10kernel_argIT3_EE_param_1];
	cvta.to.global.u64 	%rd1, %rd31;
	cvta.to.global.u64 	%rd2, %rd26;
	cvta.to.global.u64 	%rd3, %rd28;
	shl.b32 	%r1, %r42, 7;
	mov.u32 	%r43, %ctaid.x;
	cvt.u64.u32 	%rd32, %r43;
	cvt.s64.s32 	%rd33, %r1;
	mul.lo.s64 	%rd4, %rd33, %rd32;
	sub.s64 	%rd34, %rd30, %rd4;
	min.s64 	%rd35, %rd34, %rd33;
	cvt.u32.u64 	%r2, %rd35;
	shl.b32 	%r3, %r2, 2;
	mov.u32 	%r4, %tid.x;
	shl.b32 	%r68, %r4, 7;
	setp.ge.s32 	%p1, %r68, %r3;
	@%p1 bra 	$L__BB2_5;
	shl.b64 	%rd5, %rd4, 2;
	add.s64 	%rd36, %rd2, %rd5;
	mul.wide.u32 	%rd6, %r4, 128;
	add.s64 	%rd100, %rd36, %rd6;
	mov.u32 	%r67, %r68;
$L__BB2_2:
	.pragma "nounroll";
	// begin inline asm
	prefetch.global.L2 [%rd100];
	// end inline asm
	add.s32 	%r67, %r67, 16384;
	add.s64 	%rd100, %rd100, 16384;
	setp.lt.s32 	%p2, %r67, %r3;
	@%p2 bra 	$L__BB2_2;
	add.s64 	%rd38, %rd3, %rd5;
	add.s64 	%rd101, %rd38, %rd6;
$L__BB2_4:
	.pragma "nounroll";
	// begin inline asm
	prefetch.global.L2 [%rd101];
	// end inline asm
	add.s32 	%r68, %r68, 16384;
	add.s64 	%rd101, %rd101, 16384;
	setp.lt.s32 	%p3, %r68, %r3;
	@%p3 bra 	$L__BB2_4;
$L__BB2_5:
	shl.b64 	%rd102, %rd4, 2;
	add.s64 	%rd13, %rd2, %rd102;
	add.s64 	%rd14, %rd3, %rd102;
	add.s64 	%rd15, %rd1, %rd102;
	setp.eq.s32 	%p4, %r1, %r2;
	@%p4 bra 	$L__BB2_47;
	setp.lt.s32 	%p5, %r42, 1;
	@%p5 bra 	$L__BB2_59;
	and.b32  	%r10, %r42, 7;
	setp.lt.u32 	%p6, %r42, 8;
	mov.b32 	%r75, 0;
	@%p6 bra 	$L__BB2_26;
	and.b32  	%r75, %r42, 2147483640;
	mov.b32 	%r71, 0;
$L__BB2_9:
	.pragma "nounroll";
	shl.b32 	%r46, %r71, 7;
	add.s32 	%r20, %r46, %r4;
	setp.ge.s32 	%p7, %r20, %r2;
	@%p7 bra 	$L__BB2_11;
	mul.wide.u32 	%rd41, %r20, 4;
	add.s64 	%rd42, %rd13, %rd41;
	add.s64 	%rd43, %rd14, %rd41;
	ld.global.f32 	%f3, [%rd42];
	ld.global.f32 	%f4, [%rd43];
	fma.rn.f32 	%f5, %f2, %f3, %f4;
	add.s64 	%rd44, %rd15, %rd41;
	st.global.f32 	[%rd44], %f5;
$L__BB2_11:
	add.s32 	%r47, %r20, 128;
	setp.ge.s32 	%p8, %r47, %r2;
	mul.wide.s32 	%rd45, %r47, 4;
	add.s64 	%rd23, %rd13, %rd45;
	add.s64 	%rd24, %rd14, %rd45;
	add.s64 	%rd25, %rd15, %rd45;
	@%p8 bra 	$L__BB2_13;
	ld.global.f32 	%f6, [%rd23];
	ld.global.f32 	%f7, [%rd24];
	fma.rn.f32 	%f8, %f2, %f6, %f7;
	st.global.f32 	[%rd25], %f8;
$L__BB2_13:
	add.s32 	%r48, %r20, 256;
	setp.ge.s32 	%p9, %r48, %r2;
	@%p9 bra 	$L__BB2_15;
	ld.global.f32 	%f9, [%rd23+512];
	ld.global.f32 	%f10, [%rd24+512];
	fma.rn.f32 	%f11, %f2, %f9, %f10;
	st.global.f32 	[%rd25+512], %f11;
$L__BB2_15:
	add.s32 	%r49, %r20, 384;
	setp.ge.s32 	%p10, %r49, %r2;
	@%p10 bra 	$L__BB2_17;
	ld.global.f32 	%f12, [%rd23+1024];
	ld.global.f32 	%f13, [%rd24+1024];
	fma.rn.f32 	%f14, %f2, %f12, %f13;
	st.global.f32 	[%rd25+1024], %f14;
$L__BB2_17:
	add.s32 	%r50, %r20, 512;
	setp.ge.s32 	%p11, %r50, %r2;
	@%p11 bra 	$L__BB2_19;
	ld.global.f32 	%f15, [%rd23+1536];
	ld.global.f32 	%f16, [%rd24+1536];
	fma.rn.f32 	%f17, %f2, %f15, %f16;
	st.global.f32 	[%rd25+1536], %f17;
$L__BB2_19:
	add.s32 	%r51, %r20, 640;
	setp.ge.s32 	%p12, %r51, %r2;
	@%p12 bra 	$L__BB2_21;
	ld.global.f32 	%f18, [%rd23+2048];
	ld.global.f32 	%f19, [%rd24+2048];
	fma.rn.f32 	%f20, %f2, %f18, %f19;
	st.global.f32 	[%rd25+2048], %f20;
$L__BB2_21:
	add.s32 	%r52, %r20, 768;
	setp.ge.s32 	%p13, %r52, %r2;
	@%p13 bra 	$L__BB2_23;
	ld.global.f32 	%f21, [%rd23+2560];
	ld.global.f32 	%f22, [%rd24+2560];
	fma.rn.f32 	%f23, %f2, %f21, %f22;
	st.global.f32 	[%rd25+2560], %f23;
$L__BB2_23:
	add.s32 	%r53, %r20, 896;
	setp.ge.s32 	%p14, %r53, %r2;
	@%p14 bra 	$L__BB2_25;
	ld.global.f32 	%f24, [%rd23+3072];
	ld.global.f32 	%f25, [%rd24+3072];
	fma.rn.f32 	%f26, %f2, %f24, %f25;
	st.global.f32 	[%rd25+3072], %f26;
$L__BB2_25:
	add.s32 	%r71, %r71, 8;
	setp.eq.s32 	%p15, %r71, %r75;
	@%p15 bra 	$L__BB2_26;
	bra.uni 	$L__BB2_9;
$L__BB2_26:
	setp.eq.s32 	%p16, %r10, 0;
	@%p16 bra 	$L__BB2_59;
	and.b32  	%r30, %r42, 3;
	setp.lt.u32 	%p17, %r10, 4;
	@%p17 bra 	$L__BB2_37;
	shl.b32 	%r54, %r75, 7;
	add.s32 	%r31, %r54, %r4;
	setp.ge.s32 	%p18, %r31, %r2;
	@%p18 bra 	$L__BB2_30;
	mul.wide.s32 	%rd46, %r31, 4;
	add.s64 	%rd47, %rd13, %rd46;
	add.s64 	%rd48, %rd14, %rd46;
	ld.global.f32 	%f27, [%rd47];
	ld.global.f32 	%f28, [%rd48];
	fma.rn.f32 	%f29, %f2, %f27, %f28;
	add.s64 	%rd49, %rd15, %rd46;
	st.global.f32 	[%rd49], %f29;
$L__BB2_30:
	add.s32 	%r32, %r31, 128;
	setp.ge.s32 	%p19, %r32, %r2;
	@%p19 bra 	$L__BB2_32;
	mul.wide.s32 	%rd50, %r32, 4;
	add.s64 	%rd51, %rd13, %rd50;
	add.s64 	%rd52, %rd14, %rd50;
	ld.global.f32 	%f30, [%rd51];
	ld.global.f32 	%f31, [%rd52];
	fma.rn.f32 	%f32, %f2, %f30, %f31;
	add.s64 	%rd53, %rd15, %rd50;
	st.global.f32 	[%rd53], %f32;
$L__BB2_32:
	add.s32 	%r33, %r31, 256;
	setp.ge.s32 	%p20, %r33, %r2;
	@%p20 bra 	$L__BB2_34;
	mul.wide.s32 	%rd54, %r33, 4;
	add.s64 	%rd55, %rd13, %rd54;
	add.s64 	%rd56, %rd14, %rd54;
	ld.global.f32 	%f33, [%rd55];
	ld.global.f32 	%f34, [%rd56];
	fma.rn.f32 	%f35, %f2, %f33, %f34;
	add.s64 	%rd57, %rd15, %rd54;
	st.global.f32 	[%rd57], %f35;
$L__BB2_34:
	add.s32 	%r34, %r31, 384;
	setp.ge.s32 	%p21, %r34, %r2;
	@%p21 bra 	$L__BB2_36;
	mul.wide.s32 	%rd58, %r34, 4;
	add.s64 	%rd59, %rd13, %rd58;
	add.s64 	%rd60, %rd14, %rd58;
	ld.global.f32 	%f36, [%rd59];
	ld.global.f32 	%f37, [%rd60];
	fma.rn.f32 	%f38, %f2, %f36, %f37;
	add.s64 	%rd61, %rd15, %rd58;
	st.global.f32 	[%rd61], %f38;
$L__BB2_36:
	add.s32 	%r75, %r75, 4;
$L__BB2_37:
	setp.eq.s32 	%p22, %r30, 0;
	@%p22 bra 	$L__BB2_59;
	setp.eq.s32 	%p23, %r30, 1;
	@%p23 bra 	$L__BB2_44;
	shl.b32 	%r55, %r75, 7;
	add.s32 	%r37, %r55, %r4;
	setp.ge.s32 	%p24, %r37, %r2;
	@%p24 bra 	$L__BB2_41;
	mul.wide.s32 	%rd62, %r37, 4;
	add.s64 	%rd63, %rd13, %rd62;
	add.s64 	%rd64, %rd14, %rd62;
	ld.global.f32 	%f39, [%rd63];
	ld.global.f32 	%f40, [%rd64];
	fma.rn.f32 	%f41, %f2, %f39, %f40;
	add.s64 	%rd65, %rd15, %rd62;
	st.global.f32 	[%rd65], %f41;
$L__BB2_41:
	add.s32 	%r38, %r37, 128;
	setp.ge.s32 	%p25, %r38, %r2;
	@%p25 bra 	$L__BB2_43;
	mul.wide.s32 	%rd66, %r38, 4;
	add.s64 	%rd67, %rd13, %rd66;
	add.s64 	%rd68, %rd14, %rd66;
	ld.global.f32 	%f42, [%rd67];
	ld.global.f32 	%f43, [%rd68];
	fma.rn.f32 	%f44, %f2, %f42, %f43;
	add.s64 	%rd69, %rd15, %rd66;
	st.global.f32 	[%rd69], %f44;
$L__BB2_43:
	add.s32 	%r75, %r75, 2;
$L__BB2_44:
	and.b32  	%r56, %r42, 1;
	setp.eq.b32 	%p26, %r56, 1;
	not.pred 	%p27, %p26;
	@%p27 bra 	$L__BB2_59;
	shl.b32 	%r57, %r75, 7;
	add.s32 	%r41, %r57, %r4;
	setp.ge.s32 	%p28, %r41, %r2;
	@%p28 bra 	$L__BB2_59;
	mul.wide.s32 	%rd70, %r41, 4;
	add.s64 	%rd71, %rd13, %rd70;
	add.s64 	%rd72, %rd14, %rd70;
	ld.global.f32 	%f45, [%rd71];
	ld.global.f32 	%f46, [%rd72];
	fma.rn.f32 	%f47, %f2, %f45, %f46;
	add.s64 	%rd73, %rd15, %rd70;
	st.global.f32 	[%rd73], %f47;
	bra.uni 	$L__BB2_59;
$L__BB2_47:
	setp.lt.s32 	%p29, %r42, 1;
	@%p29 bra 	$L__BB2_59;
	setp.lt.u32 	%p30, %r42, 8;
	mov.b32 	%r73, 0;
	@%p30 bra 	$L__BB2_51;
	and.b32  	%r73, %r42, 2147483640;
	neg.s32 	%r70, %r73;
	mul.wide.u32 	%rd74, %r4, 4;
	add.s64 	%rd16, %rd1, %rd74;
	add.s64 	%rd75, %rd102, 1536;
	add.s64 	%rd18, %rd2, %rd75;
	add.s32 	%r69, %r4, 128;
	add.s64 	%rd19, %rd3, %rd75;
	add.s64 	%rd20, %rd1, %rd75;
$L__BB2_50:
	.pragma "nounroll";
	mul.wide.s32 	%rd76, %r69, 4;
	add.s64 	%rd77, %rd18, %rd76;
	add.s64 	%rd78, %rd19, %rd76;
	add.s64 	%rd79, %rd20, %rd76;
	cvta.to.global.u64 	%rd80, %rd26;
	mul.wide.u32 	%rd81, %r4, 4;
	add.s64 	%rd82, %rd80, %rd81;
	add.s64 	%rd83, %rd82, %rd102;
	cvta.to.global.u64 	%rd84, %rd28;
	add.s64 	%rd85, %rd84, %rd81;
	add.s64 	%rd86, %rd85, %rd102;
	ld.global.f32 	%f48, [%rd83];
	ld.global.f32 	%f49, [%rd86];
	fma.rn.f32 	%f50, %f2, %f48, %f49;
	add.s64 	%rd87, %rd16, %rd102;
	st.global.f32 	[%rd87], %f50;
	ld.global.f32 	%f51, [%rd77+-1536];
	ld.global.f32 	%f52, [%rd78+-1536];
	fma.rn.f32 	%f53, %f2, %f51, %f52;
	st.global.f32 	[%rd79+-1536], %f53;
	ld.global.f32 	%f54, [%rd77+-1024];
	ld.global.f32 	%f55, [%rd78+-1024];
	fma.rn.f32 	%f56, %f2, %f54, %f55;
	st.global.f32 	[%rd79+-1024], %f56;
	ld.global.f32 	%f57, [%rd77+-512];
	ld.global.f32 	%f58, [%rd78+-512];
	fma.rn.f32 	%f59, %f2, %f57, %f58;
	st.global.f32 	[%rd79+-512], %f59;
	ld.global.f32 	%f60, [%rd77];
	ld.global.f32 	%f61, [%rd78];
	fma.rn.f32 	%f62, %f2, %f60, %f61;
	st.global.f32 	[%rd79], %f62;
	ld.global.f32 	%f63, [%rd77+512];
	ld.global.f32 	%f64, [%rd78+512];
	fma.rn.f32 	%f65, %f2, %f63, %f64;
	st.global.f32 	[%rd79+512], %f65;
	ld.global.f32 	%f66, [%rd77+1024];
	ld.global.f32 	%f67, [%rd78+1024];
	fma.rn.f32 	%f68, %f2, %f66, %f67;
	st.global.f32 	[%rd79+1024], %f68;
	ld.global.f32 	%f69, [%rd77+1536];
	ld.global.f32 	%f70, [%rd78+1536];
	fma.rn.f32 	%f71, %f2, %f69, %f70;
	st.global.f32 	[%rd79+1536], %f71;
	add.s32 	%r70, %r70, 8;
	add.s64 	%rd102, %rd102, 4096;
	add.s32 	%r69, %r69, 1024;
	setp.eq.s32 	%p31, %r70, 0;
	@%p31 bra 	$L__BB2_51;
	bra.uni 	$L__BB2_50;
$L__BB2_51:
	and.b32  	%r23, %r42, 7;
	setp.eq.s32 	%p32, %r23, 0;
	@%p32 bra 	$L__BB2_59;
	and.b32  	%r24, %r42, 3;
	setp.lt.u32 	%p33, %r23, 4;
	@%p33 bra 	$L__BB2_54;
	shl.b32 	%r60, %r73, 7;
	add.s32 	%r61, %r60, %r4;
	mul.wide.s32 	%rd88, %r61, 4;
	add.s64 	%rd89, %rd13, %rd88;
	add.s64 	%rd90, %rd14, %rd88;
	ld.global.f32 	%f72, [%rd89];
	ld.global.f32 	%f73, [%rd90];
	fma.rn.f32 	%f74, %f2, %f72, %f73;
	add.s64 	%rd91, %rd15, %rd88;
	st.global.f32 	[%rd91], %f74;
	ld.global.f32 	%f75, [%rd89+512];
	ld.global.f32 	%f76, [%rd90+512];
	fma.rn.f32 	%f77, %f2, %f75, %f76;
	st.global.f32 	[%rd91+512], %f77;
	ld.global.f32 	%f78, [%rd89+1024];
	ld.global.f32 	%f79, [%rd90+1024];
	fma.rn.f32 	%f80, %f2, %f78, %f79;
	st.global.f32 	[%rd91+1024], %f80;
	ld.global.f32 	%f81, [%rd89+1536];
	ld.global.f32 	%f82, [%rd90+1536];
	fma.rn.f32 	%f83, %f2, %f81, %f82;
	st.global.f32 	[%rd91+1536], %f83;
	add.s32 	%r73, %r73, 4;
$L__BB2_54:
	setp.eq.s32 	%p34, %r24, 0;
	@%p34 bra 	$L__BB2_59;
	setp.eq.s32 	%p35, %r24, 1;
	@%p35 bra 	$L__BB2_57;
	shl.b32 	%r62, %r73, 7;
	add.s32 	%r63, %r62, %r4;
	mul.wide.s32 	%rd92, %r63, 4;
	add.s64 	%rd93, %rd13, %rd92;
	add.s64 	%rd94, %rd14, %rd92;
	ld.global.f32 	%f84, [%rd93];
	ld.global.f32 	%f85, [%rd94];
	fma.rn.f32 	%f86, %f2, %f84, %f85;
	add.s64 	%rd95, %rd15, %rd92;
	st.global.f32 	[%rd95], %f86;
	ld.global.f32 	%f87, [%rd93+512];
	ld.global.f32 	%f88, [%rd94+512];
	fma.rn.f32 	%f89, %f2, %f87, %f88;
	st.global.f32 	[%rd95+512], %f89;
	add.s32 	%r73, %r73, 2;
$L__BB2_57:
	and.b32  	%r64, %r42, 1;
	setp.eq.b32 	%p36, %r64, 1;
	not.pred 	%p37, %p36;
	@%p37 bra 	$L__BB2_59;
	shl.b32 	%r65, %r73, 7;
	add.s32 	%r66, %r65, %r4;
	mul.wide.s32 	%rd96, %r66, 4;
	add.s64 	%rd97, %rd13, %rd96;
	add.s64 	%rd98, %rd14, %rd96;
	ld.global.f32 	%f90, [%rd97];
	ld.global.f32 	%f91, [%rd98];
	fma.rn.f32 	%f92, %f2, %f90, %f91;
	add.s64 	%rd99, %rd15, %rd96;
	st.global.f32 	[%rd99], %f92;
$L__BB2_59:
	ret;

}


// ===== COMPILED SASS (sm_100) =====

	.target	sm_100

	.elftype	@"ET_EXEC"


//--------------------- .note.nv.tkinfo           --------------------------
	.section	.note.nv.tkinfo,"",@"SHT_NOTE"
	.sectionflags	@"SHF_NOTE_NV_TKINFO"
	.tkinfo
        /*0018*/ 	.word	0x00000002
        /*0030*/ 	.string	""
        /*0030*/ 	.string	"ptxas"
        /*0030*/ 	.string	"Cuda compilation tools, release 13.0, V13.0.88"
        /*0030*/ 	.string	"Build cuda_13.0.r13.0/compiler.36424714_0"
        /*0030*/ 	.string	"-arch sm_100 -m 64 "



//--------------------- .note.nv.cuinfo           --------------------------
	.section	.note.nv.cuinfo,"",@"SHT_NOTE"
	.sectionflags	@"SHF_NOTE_NV_CUINFO"
        /*0018*/ 	.short	0x0002
        /*001a*/ 	.short	0x0064
        /*001c*/ 	.short	0x0082
	.zero		2


//--------------------- .nv.info                  --------------------------
	.section	.nv.info,"",@"SHT_CUDA_INFO"
	.align	4


	//----- nvinfo : EIATTR_REGCOUNT
	.align		4
        /*0000*/ 	.byte	0x04, 0x2f
        /*0002*/ 	.short	(.L_44 - .L_43)
	.align		4
.L_43:
        /*0004*/ 	.word	index@(_ZN3cub18CUB_300001_SM_10006detail11EmptyKernelIvEEvv)
        /*0008*/ 	.word	0x00000004


	//----- nvinfo : EIATTR_FRAME_SIZE
	.align		4
.L_44:
        /*000c*/ 	.byte	0x04, 0x11
        /*000e*/ 	.short	(.L_46 - .L_45)
	.align		4
.L_45:
        /*0010*/ 	.word	index@(_ZN3cub18CUB_300001_SM_10006detail11EmptyKernelIvEEvv)
        /*0014*/ 	.word	0x00000000


	//----- nvinfo : EIATTR_REGCOUNT
	.align		4
.L_46:
        /*0018*/ 	.byte	0x04, 0x2f
        /*001a*/ 	.short	(.L_48 - .L_47)
	.align		4
.L_47:
        /*001c*/ 	.word	index@(_ZN3cub18CUB_300001_SM_10006detail9transform16transform_kernelINS2_10policy_hubILb1EN4cuda3std3__45tupleIJN6thrust24THRUST_300001_SM_1000_NS6detail15normal_iteratorINSA_10device_ptrIfEEEESF_EEEE10policy1000Ei10saxpy_funcSF_JPfSK_EEEvT0_iT1_T2_DpNS2_10kernel_argIT3_EE)
        /*0020*/ 	.word	0x0000001e


	//----- nvinfo : EIATTR_FRAME_SIZE
	.align		4
.L_48:
        /*0024*/ 	.byte	0x04, 0x11
        /*0026*/ 	.short	(.L_50 - .L_49)
	.align		4
.L_49:
        /*0028*/ 	.word	index@(_ZN3cub18CUB_300001_SM_10006detail9transform16transform_kernelINS2_10policy_hubILb1EN4cuda3std3__45tupleIJN6thrust24THRUST_300001_SM_1000_NS6detail15normal_iteratorINSA_10device_ptrIfEEEESF_EEEE10policy1000Ei10saxpy_funcSF_JPfSK_EEEvT0_iT1_T2_DpNS2_10kernel_argIT3_EE)
        /*002c*/ 	.word	0x00000000


	//----- nvinfo : EIATTR_REGCOUNT
	.align		4
.L_50:
        /*0030*/ 	.byte	0x04, 0x2f
        /*0032*/ 	.short	(.L_52 - .L_51)
	.align		4
.L_51:
        /*0034*/ 	.word	index@(_ZN3cub18CUB_300001_SM_10006detail9transform16transform_kernelINS2_10policy_hubILb1EN4cuda3std3__45tupleIJN6thrust24THRUST_300001_SM_1000_NS6detail15normal_iteratorINSA_10device_ptrIfEEEESF_EEEE10policy1000El10saxpy_funcSF_JPfSK_EEEvT0_iT1_T2_DpNS2_10kernel_argIT3_EE)
        /*0038*/ 	.word	0x00000020


	//----- nvinfo : EIATTR_FRAME_SIZE
	.align		4
.L_52:
        /*003c*/ 	.byte	0x04, 0x11
        /*003e*/ 	.short	(.L_54 - .L_53)
	.align		4
.L_53:
        /*0040*/ 	.word	index@(_ZN3cub18CUB_300001_SM_10006detail9transform16transform_kernelINS2_10policy_hubILb1EN4cuda3std3__45tupleIJN6thrust24THRUST_300001_SM_1000_NS6detail15normal_iteratorINSA_10device_ptrIfEEEESF_EEEE10policy1000El10saxpy_funcSF_JPfSK_EEEvT0_iT1_T2_DpNS2_10kernel_argIT3_EE)
        /*0044*/ 	.word	0x00000000


	//----- nvinfo : EIATTR_MIN_STACK_SIZE
	.align		4
.L_54:
        /*0048*/ 	.byte	0x04, 0x12
        /*004a*/ 	.short	(.L_56 - .L_55)
	.align		4
.L_55:
        /*004c*/ 	.word	index@(_ZN3cub18CUB_300001_SM_10006detail9transform16transform_kernelINS2_10policy_hubILb1EN4cuda3std3__45tupleIJN6thrust24THRUST_300001_SM_1000_NS6detail15normal_iteratorINSA_10device_ptrIfEEEESF_EEEE10policy1000El10saxpy_funcSF_JPfSK_EEEvT0_iT1_T2_DpNS2_10kernel_argIT3_EE)
        /*0050*/ 	.word	0x00000000


	//----- nvinfo : EIATTR_MIN_STACK_SIZE
	.align		4
.L_56:
        /*0054*/ 	.byte	0x04, 0x12
        /*0056*/ 	.short	(.L_58 - .L_57)
	.align		4
.L_57:
        /*0058*/ 	.word	index@(_ZN3cub18CUB_300001_SM_10006detail9transform16transform_kernelINS2_10policy_hubILb1EN4cuda3std3__45tupleIJN6thrust24THRUST_300001_SM_1000_NS6detail15normal_iteratorINSA_10device_ptrIfEEEESF_EEEE10policy1000Ei10saxpy_funcSF_JPfSK_EEEvT0_iT1_T2_DpNS2_10kernel_argIT3_EE)
        /*005c*/ 	.word	0x00000000


	//----- nvinfo : EIATTR_MIN_STACK_SIZE
	.align		4
.L_58:
        /*0060*/ 	.byte	0x04, 0x12
        /*0062*/ 	.short	(.L_60 - .L_59)
	.align		4
.L_59:
        /*0064*/ 	.word	index@(_ZN3cub18CUB_300001_SM_10006detail11EmptyKernelIvEEvv)
        /*0068*/ 	.word	0x00000000
.L_60:


//--------------------- .nv.compat                --------------------------
	.section	.nv.compat,"",@"SHT_CUDA_COMPAT_INFO"
	.align	4
        /*0000*/ 	.byte	0x02, 0x09, 0x00, 0x00, 0x02, 0x02, 0x01, 0x00, 0x02, 0x05, 0x05, 0x00, 0x03, 0x07, 0x01, 0x01
        /*0010*/ 	.byte	0x02, 0x03, 0x00, 0x00, 0x02, 0x06, 0x01, 0x00, 0x04, 0x0b, 0x08, 0x00, 0x09, 0x00, 0x00, 0x00
        /*0020*/ 	.byte	0x00, 0x00, 0x00, 0x00


//--------------------- .nv.info._ZN3cub18CUB_300001_SM_10006detail9transform16transform_kernelINS2_10policy_hubILb1EN4cuda3std3__45tupleIJN6thrust24THRUST_300001_SM_1000_NS6detail15normal_iteratorINSA_10device_ptrIfEEEESF_EEEE10policy1000El10saxpy_funcSF_JPfSK_EEEvT0_iT1_T2_DpNS2_10kernel_argIT3_EE --------------------------
	.section	.nv.info._ZN3cub18CUB_300001_SM_10006detail9transform16transform_kernelINS2_10policy_hubILb1EN4cuda3std3__45tupleIJN6thrust24THRUST_300001_SM_1000_NS6detail15normal_iteratorINSA_10device_ptrIfEEEESF_EEEE10policy1000El10saxpy_funcSF_JPfSK_EEEvT0_iT1_T2_DpNS2_10kernel_argIT3_EE,"",@"SHT_CUDA_INFO"
	.sectionflags	@""
	.align	4


	//----- nvinfo : EIATTR_CUDA_API_VERSION
	.align		4
        /*0000*/ 	.byte	0x04, 0x37
        /*0002*/ 	.short	(.L_62 - .L_61)
.L_61:
        /*0004*/ 	.word	0x00000082


	//----- nvinfo : EIATTR_KPARAM_INFO
	.align		4
.L_62:
        /*0008*/ 	.byte	0x04, 0x17
        /*000a*/ 	.short	(.L_64 - .L_63)
.L_63:
        /*000c*/ 	.word	0x00000000
        /*0010*/ 	.short	0x0005
        /*0012*/ 	.short	0x0028
        /*0014*/ 	.byte	0x00, 0xf0, 0x41, 0x00


	//----- nvinfo : EIATTR_KPARAM_INFO
	.align		4
.L_64:
        /*0018*/ 	.byte	0x04, 0x17
        /*001a*/ 	.short	(.L_66 - .L_65)
.L_65:
        /*001c*/ 	.word	0x00000000
        /*0020*/ 	.short	0x0004
        /*0022*/ 	.short	0x0018
        /*0024*/ 	.byte	0x00, 0xf0, 0x41, 0x00


	//----- nvinfo : EIATTR_KPARAM_INFO
	.align		4
.L_66:
        /*0028*/ 	.byte	0x04, 0x17
        /*002a*/ 	.short	(.L_68 - .L_67)
.L_67:
        /*002c*/ 	.word	0x00000000
        /*0030*/ 	.short	0x0003
        /*0032*/ 	.short	0x0010
        /*0034*/ 	.byte	0x00, 0xf0, 0x21, 0x00


	//----- nvinfo : EIATTR_KPARAM_INFO
	.align		4
.L_68:
        /*0038*/ 	.byte	0x04, 0x17
        /*003a*/ 	.short	(.L_70 - .L_69)
.L_69:
        /*003c*/ 	.word	0x00000000
        /*0040*/ 	.short	0x0002
        /*0042*/ 	.short	0x000c
        /*0044*/ 	.byte	0x00, 0xf0, 0x11, 0x00


	//----- nvinfo : EIATTR_KPARAM_INFO
	.align		4
.L_70:
        /*0048*/ 	.byte	0x04, 0x17
        /*004a*/ 	.short	(.L_72 - .L_71)
.L_71:
        /*004c*/ 	.word	0x00000000
        /*0050*/ 	.short	0x0001
        /*0052*/ 	.short	0x0008
        /*0054*/ 	.byte	0x00, 0xf0, 0x11, 0x00


	//----- nvinfo : EIATTR_KPARAM_INFO
	.align		4
.L_72:
        /*0058*/ 	.byte	0x04, 0x17
        /*005a*/ 	.short	(.L_74 - .L_73)
.L_73:
        /*005c*/ 	.word	0x00000000
        /*0060*/ 	.short	0x0000
        /*0062*/ 	.short	0x0000
        /*0064*/ 	.byte	0x00, 0xf0, 0x21, 0x00


	//----- nvinfo : EIATTR_SPARSE_MMA_MASK
	.align		4
.L_74:
        /*0068*/ 	.byte	0x03, 0x50
        /*006a*/ 	.short	0x0000


	//----- nvinfo : EIATTR_MAXREG_COUNT
	.align		4
        /*006c*/ 	.byte	0x03, 0x1b
        /*006e*/ 	.short	0x00ff


	//----- nvinfo : EIATTR_MERCURY_ISA_VERSION
	.align		4
        /*0070*/ 	.byte	0x03, 0x5f
        /*0072*/ 	.short	0x0101


	//----- nvinfo : EIATTR_VRC_CTA_INIT_COUNT
	.align		4
        /*0074*/ 	.byte	0x02, 0x4a
	.zero		1
	.zero		1


	//----- nvinfo : EIATTR_EXIT_INSTR_OFFSETS
	.align		4
        /*0078*/ 	.byte	0x04, 0x1c
        /*007a*/ 	.short	(.L_76 - .L_75)


	//   ....[0]....
.L_75:
        /*007c*/ 	.word	0x000003e0


	//   ....[1]....
        /*0080*/ 	.word	0x00000c90


	//   ....[2]....
        /*0084*/ 	.word	0x00000f80


	//   ....[3]....
        /*0088*/ 	.word	0x00001120


	//   ....[4]....
        /*008c*/ 	.word	0x00001150


	//   ....[5]....
        /*0090*/ 	.word	0x000011e0


	//   ....[6]....
        /*0094*/ 	.word	0x00001200


	//   ....[7]....
        /*0098*/ 	.word	0x000016d0


	//   ....[8]....
        /*009c*/ 	.word	0x00001930


	//   ....[9]....
        /*00a0*/ 	.word	0x00001a60


	//   ....[10]....
        /*00a4*/ 	.word	0x00001b00


	//----- nvinfo : EIATTR_MAX_THREADS
	.align		4
.L_76:
        /*00a8*/ 	.byte	0x04, 0x05
        /*00aa*/ 	.short	(.L_78 - .L_77)
.L_77:
        /*00ac*/ 	.word	0x00000080
        /*00b0*/ 	.word	0x00000001
        /*00b4*/ 	.word	0x00000001


	//----- nvinfo : EIATTR_CRS_STACK_SIZE
	.align		4
.L_78:
        /*00b8*/ 	.byte	0x04, 0x1e
        /*00ba*/ 	.short	(.L_80 - .L_79)
.L_79:
        /*00bc*/ 	.word	0x00000000


	//----- nvinfo : EIATTR_CBANK_PARAM_SIZE
	.align		4
.L_80:
        /*00c0*/ 	.byte	0x03, 0x19
        /*00c2*/ 	.short	0x0038


	//----- nvinfo : EIATTR_PARAM_CBANK
	.align		4
        /*00c4*/ 	.byte	0x04, 0x0a
        /*00c6*/ 	.short	(.L_82 - .L_81)
	.align		4
.L_81:
        /*00c8*/ 	.word	index@(.nv.constant0._ZN3cub18CUB_300001_SM_10006detail9transform16transform_kernelINS2_10policy_hubILb1EN4cuda3std3__45tupleIJN6thrust24THRUST_300001_SM_1000_NS6detail15normal_iteratorINSA_10device_ptrIfEEEESF_EEEE10policy1000El10saxpy_funcSF_JPfSK_EEEvT0_iT1_T2_DpNS2_10kernel_argIT3_EE)
        /*00cc*/ 	.short	0x0380
        /*00ce*/ 	.short	0x0038


	//----- nvinfo : EIATTR_SW_WAR
	.align		4
.L_82:
        /*00d0*/ 	.byte	0x04, 0x36
        /*00d2*/ 	.short	(.L_84 - .L_83)
.L_83:
        /*00d4*/ 	.word	0x00000008
.L_84:


//--------------------- .nv.info._ZN3cub18CUB_300001_SM_10006detail9transform16transform_kernelINS2_10policy_hubILb1EN4cuda3std3__45tupleIJN6thrust24THRUST_300001_SM_1000_NS6detail15normal_iteratorINSA_10device_ptrIfEEEESF_EEEE10policy1000Ei10saxpy_funcSF_JPfSK_EEEvT0_iT1_T2_DpNS2_10kernel_argIT3_EE --------------------------
	.section	.nv.info._ZN3cub18CUB_300001_SM_10006detail9transform16transform_kernelINS2_10policy_hubILb1EN4cuda3std3__45tupleIJN6thrust24THRUST_300001_SM_1000_NS6detail15normal_iteratorINSA_10device_ptrIfEEEESF_EEEE10policy1000Ei10saxpy_funcSF_JPfSK_EEEvT0_iT1_T2_DpNS2_10kernel_argIT3_EE,"",@"SHT_CUDA_INFO"
	.sectionflags	@""
	.align	4


	//----- nvinfo : EIATTR_CUDA_API_VERSION
	.align		4
        /*0000*/ 	.byte	0x04, 0x37
        /*0002*/ 	.short	(.L_86 - .L_85)
.L_85:
        /*0004*/ 	.word	0x00000082


	//----- nvinfo : EIATTR_KPARAM_INFO
	.align		4
.L_86:
        /*0008*/ 	.byte	0x04, 0x17
        /*000a*/ 	.short	(.L_88 - .L_87)
.L_87:
        /*000c*/ 	.word	0x00000000
        /*0010*/ 	.short	0x0005
        /*0012*/ 	.short	0x0028
        /*0014*/ 	.byte	0x00, 0xf0, 0x41, 0x00


	//----- nvinfo : EIATTR_KPARAM_INFO
	.align		4
.L_88:
        /*0018*/ 	.byte	0x04, 0x17
        /*001a*/ 	.short	(.L_90 - .L_89)
.L_89:
        /*001c*/ 	.word	0x00000000
        /*0020*/ 	.short	0x0004
        /*0022*/ 	.short	0x0018
        /*0024*/ 	.byte	0x00, 0xf0, 0x41, 0x00


	//----- nvinfo : EIATTR_KPARAM_INFO
	.align		4
.L_90:
        /*0028*/ 	.byte	0x04, 0x17
        /*002a*/ 	.short	(.L_92 - .L_91)
.L_91:
        /*002c*/ 	.word	0x00000000
        /*0030*/ 	.short	0x0003
        /*0032*/ 	.short	0x0010
        /*0034*/ 	.byte	0x00, 0xf0, 0x21, 0x00


	//----- nvinfo : EIATTR_KPARAM_INFO
	.align		4
.L_92:
        /*0038*/ 	.byte	0x04, 0x17
        /*003a*/ 	.short	(.L_94 - .L_93)
.L_93:
        /*003c*/ 	.word	0x00000000
        /*0040*/ 	.short	0x0002
        /*0042*/ 	.short	0x0008
        /*0044*/ 	.byte	0x00, 0xf0, 0x11, 0x00


	//----- nvinfo : EIATTR_KPARAM_INFO
	.align		4
.L_94:
        /*0048*/ 	.byte	0x04, 0x17
        /*004a*/ 	.short	(.L_96 - .L_95)
.L_95:
        /*004c*/ 	.word	0x00000000
        /*0050*/ 	.short	0x0001
        /*0052*/ 	.short	0x0004
        /*0054*/ 	.byte	0x00, 0xf0, 0x11, 0x00


	//----- nvinfo : EIATTR_KPARAM_INFO
	.align		4
.L_96:
        /*0058*/ 	.byte	0x04, 0x17
        /*005a*/ 	.short	(.L_98 - .L_97)
.L_97:
        /*005c*/ 	.word	0x00000000
        /*0060*/ 	.short	0x0000
        /*0062*/ 	.short	0x0000
        /*0064*/ 	.byte	0x00, 0xf0, 0x11, 0x00


	//----- nvinfo : EIATTR_SPARSE_MMA_MASK
	.align		4
.L_98:
        /*0068*/ 	.byte	0x03, 0x50
        /*006a*/ 	.short	0x0000


	//----- nvinfo : EIATTR_MAXREG_COUNT
	.align		4
        /*006c*/ 	.byte	0x03, 0x1b
        /*006e*/ 	.short	0x00ff


	//----- nvinfo : EIATTR_MERCURY_ISA_VERSION
	.align		4
        /*0070*/ 	.byte	0x03, 0x5f
        /*0072*/ 	.short	0x0101


	//----- nvinfo : EIATTR_VRC_CTA_INIT_COUNT
	.align		4
        /*0074*/ 	.byte	0x02, 0x4a
	.zero		1
	.zero		1


	//----- nvinfo : EIATTR_EXIT_INSTR_OFFSETS
	.align		4
        /*0078*/ 	.byte	0x04, 0x1c
        /*007a*/ 	.short	(.L_100 - .L_99)


	//   ....[0]....
.L_99:
        /*007c*/ 	.word	0x000002f0


	//   ....[1]....
        /*0080*/ 	.word	0x00000800


	//   ....[2]....
        /*0084*/ 	.word	0x00000a60


	//   ....[3]....
        /*0088*/ 	.word	0x00000ba0


	//   ....[4]....
        /*008c*/ 	.word	0x00000c50


	//   ....[5]....
        /*0090*/ 	.word	0x00000c80


	//   ....[6]....
        /*0094*/ 	.word	0x00001200


	//   ....[7]....
        /*0098*/ 	.word	0x00001530


	//   ....[8]....
        /*009c*/ 	.word	0x000016f0


	//   ....[9]....
        /*00a0*/ 	.word	0x00001720


	//   ....[10]....
        /*00a4*/ 	.word	0x000017c0


	//----- nvinfo : EIATTR_MAX_THREADS
	.align		4
.L_100:
        /*00a8*/ 	.byte	0x04, 0x05
        /*00aa*/ 	.short	(.L_102 - .L_101)
.L_101:
        /*00ac*/ 	.word	0x00000080
        /*00b0*/ 	.word	0x00000001
        /*00b4*/ 	.word	0x00000001


	//----- nvinfo : EIATTR_CRS_STACK_SIZE
	.align		4
.L_102:
        /*00b8*/ 	.byte	0x04, 0x1e
        /*00ba*/ 	.short	(.L_104 - .L_103)
.L_103:
        /*00bc*/ 	.word	0x00000000


	//----- nvinfo : EIATTR_CBANK_PARAM_SIZE
	.align		4
.L_104:
        /*00c0*/ 	.byte	0x03, 0x19
        /*00c2*/ 	.short	0x0038


	//----- nvinfo : EIATTR_PARAM_CBANK
	.align		4
        /*00c4*/ 	.byte	0x04, 0x0a
        /*00c6*/ 	.short	(.L_106 - .L_105)
	.align		4
.L_105:
        /*00c8*/ 	.word	index@(.nv.constant0._ZN3cub18CUB_300001_SM_10006detail9transform16transform_kernelINS2_10policy_hubILb1EN4cuda3std3__45tupleIJN6thrust24THRUST_300001_SM_1000_NS6detail15normal_iteratorINSA_10device_ptrIfEEEESF_EEEE10policy1000Ei10saxpy_funcSF_JPfSK_EEEvT0_iT1_T2_DpNS2_10kernel_argIT3_EE)
        /*00cc*/ 	.short	0x0380
        /*00ce*/ 	.short	0x0038


	//----- nvinfo : EIATTR_SW_WAR
	.align		4
.L_106:
        /*00d0*/ 	.byte	0x04, 0x36
        /*00d2*/ 	.short	(.L_108 - .L_107)
.L_107:
        /*00d4*/ 	.word	0x00000008
.L_108:


//--------------------- .nv.info._ZN3cub18CUB_300001_SM_10006detail11EmptyKernelIvEEvv --------------------------
	.section	.nv.info._ZN3cub18CUB_300001_SM_10006detail11EmptyKernelIvEEvv,"",@"SHT_CUDA_INFO"
	.sectionflags	@""
	.align	4


	//----- nvinfo : EIATTR_CUDA_API_VERSION
	.align		4
        /*0000*/ 	.byte	0x04, 0x37
        /*0002*/ 	.short	(.L_110 - .L_109)
.L_109:
        /*0004*/ 	.word	0x00000082


	//----- nvinfo : EIATTR_SPARSE_MMA_MASK
	.align		4
.L_110:
        /*0008*/ 	.byte	0x03, 0x50
        /*000a*/ 	.short	0x0000


	//----- nvinfo : EIATTR_MAXREG_COUNT
	.align		4
        /*000c*/ 	.byte	0x03, 0x1b
        /*000e*/ 	.short	0x00ff


	//----- nvinfo : EIATTR_MERCURY_ISA_VERSION
	.align		4
        /*0010*/ 	.byte	0x03, 0x5f
        /*0012*/ 	.short	0x0101


	//----- nvinfo : EIATTR_VRC_CTA_INIT_COUNT
	.align		4
        /*0014*/ 	.byte	0x02, 0x4a
	.zero		1
	.zero		1


	//----- nvinfo : EIATTR_EXIT_INSTR_OFFSETS
	.align		4
        /*0018*/ 	.byte	0x04, 0x1c
        /*001a*/ 	.short	(.L_112 - .L_111)


	//   ....[0]....
.L_111:
        /*001c*/ 	.word	0x00000010


	//----- nvinfo : EIATTR_SW_WAR
	.align		4
.L_112:
        /*0020*/ 	.byte	0x04, 0x36
        /*0022*/ 	.short	(.L_114 - .L_113)
.L_113:
        /*0024*/ 	.word	0x00000008
.L_114:


//--------------------- .nv.callgraph             --------------------------
	.section	.nv.callgraph,"",@"SHT_CUDA_CALLGRAPH"
	.align	4
	.sectionentsize	8
	.align		4
        /*0000*/ 	.word	0x00000000
	.align		4
        /*0004*/ 	.word	0xffffffff
	.align		4
        /*0008*/ 	.word	0x00000000
	.align		4
        /*000c*/ 	.word	0xfffffffe
	.align		4
        /*0010*/ 	.word	0x00000000
	.align		4
        /*0014*/ 	.word	0xfffffffd
	.align		4
        /*0018*/ 	.word	0x00000000
	.align		4
        /*001c*/ 	.word	0xfffffffc


//--------------------- .nv.constant4             --------------------------
	.section	.nv.constant4,"a",@progbits
	.align	8
	.align		8
.nv.constant4:
        /*0000*/ 	.dword	_ZN34_INTERNAL_7f81e0dc_4_k_cu_54babb5d4cuda3std3__45__cpo5beginE
	.align		8
        /*0008*/ 	.dword	_ZN34_INTERNAL_7f81e0dc_4_k_cu_54babb5d4cuda3std3__45__cpo3endE
	.align		8
        /*0010*/ 	.dword	_ZN34_INTERNAL_7f81e0dc_4_k_cu_54babb5d4cuda3std3__45__cpo6cbeginE
	.align		8
        /*0018*/ 	.dword	_ZN34_INTERNAL_7f81e0dc_4_k_cu_54babb5d4cuda3std3__45__cpo4cendE
	.align		8
        /*0020*/ 	.dword	_ZN34_INTERNAL_7f81e0dc_4_k_cu_54babb5d4cuda3std3__45__cpo6rbeginE
	.align		8
        /*0028*/ 	.dword	_ZN34_INTERNAL_7f81e0dc_4_k_cu_54babb5d4cuda3std3__45__cpo4rendE
	.align		8
        /*0030*/ 	.dword	_ZN34_INTERNAL_7f81e0dc_4_k_cu_54babb5d4cuda3std3__45__cpo7crbeginE
	.align		8
        /*0038*/ 	.dword	_ZN34_INTERNAL_7f81e0dc_4_k_cu_54babb5d4cuda3std3__45__cpo5crendE
	.align		8
        /*0040*/ 	.dword	_ZN34_INTERNAL_7f81e0dc_4_k_cu_54babb5d4cuda3std3__436_GLOBAL__N__7f81e0dc_4_k_cu_54babb5d6ignoreE
	.align		8
        /*0048*/ 	.dword	_ZN34_INTERNAL_7f81e0dc_4_k_cu_54babb5d4cuda3std3__419piecewise_constructE
	.align		8
        /*0050*/ 	.dword	_ZN34_INTERNAL_7f81e0dc_4_k_cu_54babb5d4cuda3std3__48in_placeE
	.align		8
        /*0058*/ 	.dword	_ZN34_INTERNAL_7f81e0dc_4_k_cu_54babb5d4cuda3std3__420unreachable_sentinelE
	.align		8
        /*0060*/ 	.dword	_ZN34_INTERNAL_7f81e0dc_4_k_cu_54babb5d4cuda3std3__47nulloptE
	.align		8
        /*0068*/ 	.dword	_ZN34_INTERNAL_7f81e0dc_4_k_cu_54babb5d4cuda3std3__48unexpectE
	.align		8
        /*0070*/ 	.dword	_ZN34_INTERNAL_7f81e0dc_4_k_cu_54babb5d4cuda3std6ranges3__45__cpo4swapE
	.align		8
        /*0078*/ 	.dword	_ZN34_INTERNAL_7f81e0dc_4_k_cu_54babb5d4cuda3std6ranges3__45__cpo9iter_moveE
	.align		8
        /*0080*/ 	.dword	_ZN34_INTERNAL_7f81e0dc_4_k_cu_54babb5d4cuda3std6ranges3__45__cpo5beginE
	.align		8
        /*0088*/ 	.dword	_ZN34_INTERNAL_7f81e0dc_4_k_cu_54babb5d4cuda3std6ranges3__45__cpo3endE
	.align		8
        /*0090*/ 	.dword	_ZN34_INTERNAL_7f81e0dc_4_k_cu_54babb5d4cuda3std6ranges3__45__cpo6cbeginE
	.align		8
        /*0098*/ 	.dword	_ZN34_INTERNAL_7f81e0dc_4_k_cu_54babb5d4cuda3std6ranges3__45__cpo4cendE
	.align		8
        /*00a0*/ 	.dword	_ZN34_INTERNAL_7f81e0dc_4_k_cu_54babb5d4cuda3std6ranges3__45__cpo7advanceE
	.align		8
        /*00a8*/ 	.dword	_ZN34_INTERNAL_7f81e0dc_4_k_cu_54babb5d4cuda3std6ranges3__45__cpo9iter_swapE
	.align		8
        /*00b0*/ 	.dword	_ZN34_INTERNAL_7f81e0dc_4_k_cu_54babb5d4cuda3std6ranges3__45__cpo4nextE
	.align		8
        /*00b8*/ 	.dword	_ZN34_INTERNAL_7f81e0dc_4_k_cu_54babb5d4cuda3std6ranges3__45__cpo4prevE
	.align		8
        /*00c0*/ 	.dword	_ZN34_INTERNAL_7f81e0dc_4_k_cu_54babb5d4cuda3std6ranges3__45__cpo4dataE
	.align		8
        /*00c8*/ 	.dword	_ZN34_INTERNAL_7f81e0dc_4_k_cu_54babb5d4cuda3std6ranges3__45__cpo5cdataE
	.align		8
        /*00d0*/ 	.dword	_ZN34_INTERNAL_7f81e0dc_4_k_cu_54babb5d4cuda3std6ranges3__45__cpo4sizeE
	.align		8
        /*00d8*/ 	.dword	_ZN34_INTERNAL_7f81e0dc_4_k_cu_54babb5d4cuda3std6ranges3__45__cpo5ssizeE
	.align		8
        /*00e0*/ 	.dword	_ZN34_INTERNAL_7f81e0dc_4_k_cu_54babb5d4cuda3std6ranges3__45__cpo8distanceE
	.align		8
        /*00e8*/ 	.dword	_ZN34_INTERNAL_7f81e0dc_4_k_cu_54babb5d6thrust24THRUST_300001_SM_1000_NS8cuda_cub3parE
	.align		8
        /*00f0*/ 	.dword	_ZN34_INTERNAL_7f81e0dc_4_k_cu_54babb5d6thrust24THRUST_300001_SM_1000_NS8cuda_cub10par_nosyncE
	.align		8
        /*00f8*/ 	.dword	_ZN34_INTERNAL_7f81e0dc_4_k_cu_54babb5d6thrust24THRUST_300001_SM_1000_NS6system6detail10sequential3seqE
	.align		8
        /*0100*/ 	.dword	_ZN34_INTERNAL_7f81e0dc_4_k_cu_54babb5d6thrust24THRUST_300001_SM_1000_NS12placeholders2_1E
	.align		8
        /*0108*/ 	.dword	_ZN34_INTERNAL_7f81e0dc_4_k_cu_54babb5d6thrust24THRUST_300001_SM_1000_NS12placeholders2_2E
	.align		8
        /*0110*/ 	.dword	_ZN34_INTERNAL_7f81e0dc_4_k_cu_54babb5d6thrust24THRUST_300001_SM_1000_NS12placeholders2_3E
	.align		8
        /*0118*/ 	.dword	_ZN34_INTERNAL_7f81e0dc_4_k_cu_54babb5d6thrust24THRUST_300001_SM_1000_NS12placeholders2_4E
	.align		8
        /*0120*/ 	.dword	_ZN34_INTERNAL_7f81e0dc_4_k_cu_54babb5d6thrust24THRUST_300001_SM_1000_NS12placeholders2_5E
	.align		8
        /*0128*/ 	.dword	_ZN34_INTERNAL_7f81e0dc_4_k_cu_54babb5d6thrust24THRUST_300001_SM_1000_NS12placeholders2_6E
	.align		8
        /*0130*/ 	.dword	_ZN34_INTERNAL_7f81e0dc_4_k_cu_54babb5d6thrust24THRUST_300001_SM_1000_NS12placeholders2_7E
	.align		8
        /*0138*/ 	.dword	_ZN34_INTERNAL_7f81e0dc_4_k_cu_54babb5d6thrust24THRUST_300001_SM_1000_NS12placeholders2_8E
	.align		8
        /*0140*/ 	.dword	_ZN34_INTERNAL_7f81e0dc_4_k_cu_54babb5d6thrust24THRUST_300001_SM_1000_NS12placeholders2_9E
	.align		8
        /*0148*/ 	.dword	_ZN34_INTERNAL_7f81e0dc_4_k_cu_54babb5d6thrust24THRUST_300001_SM_1000_NS12placeholders3_10E
	.align		8
        /*0150*/ 	.dword	_ZN34_INTERNAL_7f81e0dc_4_k_cu_54babb5d6thrust24THRUST_300001_SM_1000_NS3seqE


//--------------------- .text._ZN3cub18CUB_300001_SM_10006detail9transform16transform_kernelINS2_10policy_hubILb1EN4cuda3std3__45tupleIJN6thrust24THRUST_300001_SM_1000_NS6detail15normal_iteratorINSA_10device_ptrIfEEEESF_EEEE10policy1000El10saxpy_funcSF_JPfSK_EEEvT0_iT1_T2_DpNS2_10kernel_argIT3_EE --------------------------
	.section	.text._ZN3cub18CUB_300001_SM_10006detail9transform16transform_kernelINS2_10policy_hubILb1EN4cuda3std3__45tupleIJN6thrust24THRUST_300001_SM_1000_NS6detail15normal_iteratorINSA_10device_ptrIfEEEESF_EEEE10policy1000El10saxpy_funcSF_JPfSK_EEEvT0_iT1_T2_DpNS2_10kernel_argIT3_EE,"ax",@progbits
	.align	128
        .global         _ZN3cub18CUB_300001_SM_10006detail9transform16transform_kernelINS2_10policy_hubILb1EN4cuda3std3__45tupleIJN6thrust24THRUST_300001_SM_1000_NS6detail15normal_iteratorINSA_10device_ptrIfEEEESF_EEEE10policy1000El10saxpy_funcSF_JPfSK_EEEvT0_iT1_T2_DpNS2_10kernel_argIT3_EE
        .type           _ZN3cub18CUB_300001_SM_10006detail9transform16transform_kernelINS2_10policy_hubILb1EN4cuda3std3__45tupleIJN6thrust24THRUST_300001_SM_1000_NS6detail15normal_iteratorINSA_10device_ptrIfEEEESF_EEEE10policy1000El10saxpy_funcSF_JPfSK_EEEvT0_iT1_T2_DpNS2_10kernel_argIT3_EE,@function
        .size           _ZN3cub18CUB_300001_SM_10006detail9transform16transform_kernelINS2_10policy_hubILb1EN4cuda3std3__45tupleIJN6thrust24THRUST_300001_SM_1000_NS6detail15normal_iteratorINSA_10device_ptrIfEEEESF_EEEE10policy1000El10saxpy_funcSF_JPfSK_EEEvT0_iT1_T2_DpNS2_10kernel_argIT3_EE,(.L_x_35 - _ZN3cub18CUB_300001_SM_10006detail9transform16transform_kernelINS2_10policy_hubILb1EN4cuda3std3__45tupleIJN6thrust24THRUST_300001_SM_1000_NS6detail15normal_iteratorINSA_10device_ptrIfEEEESF_EEEE10policy1000El10saxpy_funcSF_JPfSK_EEEvT0_iT1_T2_DpNS2_10kernel_argIT3_EE)
        .other          _ZN3cub18CUB_300001_SM_10006detail9transform16transform_kernelINS2_10policy_hubILb1EN4cuda3std3__45tupleIJN6thrust24THRUST_300001_SM_1000_NS6detail15normal_iteratorINSA_10device_ptrIfEEEESF_EEEE10policy1000El10saxpy_funcSF_JPfSK_EEEvT0_iT1_T2_DpNS2_10kernel_argIT3_EE,@"STO_CUDA_ENTRY STV_DEFAULT"
_ZN3cub18CUB_300001_SM_10006detail9transform16transform_kernelINS2_10policy_hubILb1EN4cuda3std3__45tupleIJN6thrust24THRUST_300001_SM_1000_NS6detail15normal_iteratorINSA_10device_ptrIfEEEESF_EEEE10policy1000El10saxpy_funcSF_JPfSK_EEEvT0_iT1_T2_DpNS2_10kernel_argIT3_EE:
.text._ZN3cub18CUB_300001_SM_10006detail9transform16transform_kernelINS2_10policy_hubILb1EN4cuda3std3__45tupleIJN6thrust24THRUST_300001_SM_1000_NS6detail15normal_iteratorINSA_10device_ptrIfEEEESF_EEEE10policy1000El10saxpy_funcSF_JPfSK_EEEvT0_iT1_T2_DpNS2_10kernel_argIT3_EE:
[----:B------:R-:W-:Y:S08]  /*0000*/  LDC R1, c[0x0][0x37c] ;  /* 0x0000df00ff017b82 */ /* 0x000ff00000000800 */
[----:B------:R-:W0:Y:S01]  /*0010*/  LDC R10, c[0x0][0x388] ;  /* 0x0000e200ff0a7b82 */ /* 0x000e220000000800 */
[----:B------:R-:W1:Y:S01]  /*0020*/  LDCU.64 UR4, c[0x0][0x380] ;  /* 0x00007000ff0477ac */ /* 0x000e620008000a00 */
[----:B------:R-:W2:Y:S01]  /*0030*/  S2R R7, SR_TID.X ;  /* 0x0000000000077919 */ /* 0x000ea20000002100 */
[----:B------:R-:W-:Y:S05]  /*0040*/  BSSY.RECONVERGENT B0, `(.L_x_0) ;  /* 0x0000029000007945 */ /* 0x000fea0003800200 */
[----:B------:R-:W3:Y:S01]  /*0050*/  S2UR UR12, SR_CTAID.X ;  /* 0x00000000000c79c3 */ /* 0x000ee20000002500 */
[----:B0-----:R-:W-:-:S04]  /*0060*/  SHF.L.U32 R5, R10, 0x7, RZ ;  /* 0x000000070a057819 */ /* 0x001fc800000006ff */
[----:B------:R-:W-:Y:S01]  /*0070*/  SHF.R.S32.HI R0, RZ, 0x1f, R5 ;  /* 0x0000001fff007819 */ /* 0x000fe20000011405 */
[----:B---3--:R-:W-:-:S04]  /*0080*/  IMAD.WIDE.U32 R2, R5, UR12, RZ ;  /* 0x0000000c05027c25 */ /* 0x008fc8000f8e00ff */
[----:B------:R-:W-:Y:S01]  /*0090*/  IMAD R9, R0, UR12, RZ ;  /* 0x0000000c00097c24 */ /* 0x000fe2000f8e02ff */
[----:B-1----:R-:W-:-:S03]  /*00a0*/  IADD3 R4, P1, PT, -R2, UR4, RZ ;  /* 0x0000000402047c10 */ /* 0x002fc6000ff3e1ff */
[----:B------:R-:W-:Y:S01]  /*00b0*/  IMAD.IADD R9, R3, 0x1, R9 ;  /* 0x0000000103097824 */ /* 0x000fe200078e0209 */
[----:B------:R-:W-:-:S04]  /*00c0*/  ISETP.LT.U32.AND P0, PT, R4, R5, PT ;  /* 0x000000050400720c */ /* 0x000fc80003f01070 */
[----:B------:R-:W-:-:S04]  /*00d0*/  IADD3.X R11, PT, PT, ~R9, UR5, RZ, P1, !PT ;  /* 0x00000005090b7c10 */ /* 0x000fc80008ffe5ff */
[----:B------:R-:W-:Y:S02]  /*00e0*/  ISETP.LT.AND.EX P0, PT, R11, R0, PT, P0 ;  /* 0x000000000b00720c */ /* 0x000fe40003f01300 */
[----:B--2---:R-:W-:Y:S02]  /*00f0*/  SHF.L.U32 R11, R7, 0x7, RZ ;  /* 0x00000007070b7819 */ /* 0x004fe400000006ff */
[----:B------:R-:W-:-:S05]  /*0100*/  SEL R0, R4, R5, P0 ;  /* 0x0000000504007207 */ /* 0x000fca0000000000 */
[----:B------:R-:W-:-:S05]  /*0110*/  IMAD.SHL.U32 R4, R0, 0x4, RZ ;  /* 0x0000000400047824 */ /* 0x000fca00078e00ff */
[----:B------:R-:W-:-:S13]  /*0120*/  ISETP.GE.AND P0, PT, R11, R4, PT ;  /* 0x000000040b00720c */ /* 0x000fda0003f06270 */
[----:B------:R-:W-:Y:S05]  /*0130*/  @P0 BRA `(.L_x_1) ;  /* 0x0000000000640947 */ /* 0x000fea0003800000 */
[----:B------:R-:W0:Y:S01]  /*0140*/  LDCU.64 UR4, c[0x0][0x398] ;  /* 0x00007300ff0477ac */ /* 0x000e220008000a00 */
[C---:B------:R-:W-:Y:S01]  /*0150*/  SHF.L.U32 R6, R2.reuse, 0x2, RZ ;  /* 0x0000000202067819 */ /* 0x040fe200000006ff */
[----:B------:R-:W-:Y:S01]  /*0160*/  BSSY.RECONVERGENT B1, `(.L_x_2) ;  /* 0x000000c000017945 */ /* 0x000fe20003800200 */
[----:B------:R-:W-:Y:S01]  /*0170*/  SHF.L.U64.HI R8, R2, 0x2, R9 ;  /* 0x0000000202087819 */ /* 0x000fe20000010209 */
[----:B------:R-:W-:Y:S01]  /*0180*/  IMAD.MOV.U32 R15, RZ, RZ, R11 ;  /* 0x000000ffff0f7224 */ /* 0x000fe200078e000b */
[----:B0-----:R-:W-:-:S04]  /*0190*/  IADD3 R12, P0, PT, R6, UR4, RZ ;  /* 0x00000004060c7c10 */ /* 0x001fc8000ff1e0ff */
[----:B------:R-:W-:-:S03]  /*01a0*/  IADD3.X R13, PT, PT, R8, UR5, RZ, P0, !PT ;  /* 0x00000005080d7c10 */ /* 0x000fc600087fe4ff */
[----:B------:R-:W-:-:S07]  /*01b0*/  IMAD.WIDE.U32 R12, R7, 0x80, R12 ;  /* 0x00000080070c7825 */ /* 0x000fce00078e000c */
.L_x_3:
[----:B------:R-:W-:Y:S01]  /*01c0*/  IADD3 R15, PT, PT, R15, 0x4000, RZ ;  /* 0x000040000f0f7810 */ /* 0x000fe20007ffe0ff */
[----:B------:R0:W-:Y:S03]  /*01d0*/  CCTL.E.PF2 [R12] ;  /* 0x000000000c00798f */ /* 0x0001e60000800100 */
[----:B------:R-:W-:Y:S02]  /*01e0*/  ISETP.GE.AND P0, PT, R15, R4, PT ;  /* 0x000000040f00720c */ /* 0x000fe40003f06270 */
[----:B0-----:R-:W-:-:S05]  /*01f0*/  IADD3 R12, P1, PT, R12, 0x4000, RZ ;  /* 0x000040000c0c7810 */ /* 0x001fca0007f3e0ff */
[----:B------:R-:W-:-:S06]  /*0200*/  IMAD.X R13, RZ, RZ, R13, P1 ;  /* 0x000000ffff0d7224 */ /* 0x000fcc00008e060d */
[----:B------:R-:W-:Y:S05]  /*0210*/  @!P0 BRA `(.L_x_3) ;  /* 0xfffffffc00e88947 */ /* 0x000fea000383ffff */
[----:B------:R-:W-:Y:S05]  /*0220*/  BSYNC.RECONVERGENT B1 ;  /* 0x0000000000017941 */ /* 0x000fea0003800200 */
.L_x_2:
[----:B------:R-:W0:Y:S02]  /*0230*/  LDCU.64 UR4, c[0x0][0x3a8] ;  /* 0x00007500ff0477ac */ /* 0x000e240008000a00 */
[----:B0-----:R-:W-:-:S04]  /*0240*/  IADD3 R12, P0, PT, R6, UR4, RZ ;  /* 0x00000004060c7c10 */ /* 0x001fc8000ff1e0ff */
[----:B------:R-:W-:-:S03]  /*0250*/  IADD3.X R13, PT, PT, R8, UR5, RZ, P0, !PT ;  /* 0x00000005080d7c10 */ /* 0x000fc600087fe4ff */
[----:B------:R-:W-:-:S07]  /*0260*/  IMAD.WIDE.U32 R12, R7, 0x80, R12 ;  /* 0x00000080070c7825 */ /* 0x000fce00078e000c */
.L_x_4:
[----:B------:R-:W-:Y:S01]  /*0270*/  IADD3 R11, PT, PT, R11, 0x4000, RZ ;  /* 0x000040000b0b7810 */ /* 0x000fe20007ffe0ff */
[----:B------:R0:W-:Y:S03]  /*0280*/  CCTL.E.PF2 [R12] ;  /* 0x000000000c00798f */ /* 0x0001e60000800100 */
[----:B------:R-:W-:Y:S02]  /*0290*/  ISETP.GE.AND P0, PT, R11, R4, PT ;  /* 0x000000040b00720c */ /* 0x000fe40003f06270 */
[----:B0-----:R-:W-:-:S05]  /*02a0*/  IADD3 R12, P1, PT, R12, 0x4000, RZ ;  /* 0x000040000c0c7810 */ /* 0x001fca0007f3e0ff */
[----:B------:R-:W-:-:S06]  /*02b0*/  IMAD.X R13, RZ, RZ, R13, P1 ;  /* 0x000000ffff0d7224 */ /* 0x000fcc00008e060d */
[----:B------:R-:W-:Y:S05]  /*02c0*/  @!P0 BRA `(.L_x_4) ;  /* 0xfffffffc00e88947 */ /* 0x000fea000383ffff */
.L_x_1:
[----:B------:R-:W-:Y:S05]  /*02d0*/  BSYNC.RECONVERGENT B0 ;  /* 0x0000000000007941 */ /* 0x000fea0003800200 */
.L_x_0:
[----:B------:R-:W0:Y:S01]  /*02e0*/  LDCU.128 UR8, c[0x0][0x390] ;  /* 0x00007200ff0877ac */ /* 0x000e220008000c00 */
[----:B------:R-:W-:Y:S02]  /*02f0*/  ISETP.NE.AND P0, PT, R5, R0, PT ;  /* 0x000000000500720c */ /* 0x000fe40003f05270 */
[C---:B------:R-:W-:Y:S01]  /*0300*/  SHF.L.U32 R8, R2.reuse, 0x2, RZ ;  /* 0x0000000202087819 */ /* 0x040fe200000006ff */
[----:B------:R-:W1:Y:S01]  /*0310*/  LDCU.64 UR6, c[0x0][0x3a8] ;  /* 0x00007500ff0677ac */ /* 0x000e620008000a00 */
[----:B------:R-:W-:Y:S02]  /*0320*/  SHF.L.U64.HI R9, R2, 0x2, R9 ;  /* 0x0000000202097819 */ /* 0x000fe40000010209 */
[C---:B------:R-:W-:Y:S01]  /*0330*/  R2UR UR13, R8.reuse ;  /* 0x00000000080d72ca */ /* 0x040fe200000e0000 */
[----:B------:R-:W2:Y:S01]  /*0340*/  LDCU.64 UR14, c[0x0][0x358] ;  /* 0x00006b00ff0e77ac */ /* 0x000ea20008000a00 */
[----:B------:R-:W-:Y:S02]  /*0350*/  R2UR UR16, R9 ;  /* 0x00000000091072ca */ /* 0x000fe400000e0000 */
[----:B0-----:R-:W-:-:S02]  /*0360*/  IADD3 R4, P2, PT, R8, UR10, RZ ;  /* 0x0000000a08047c10 */ /* 0x001fc4000ff5e0ff */
[C---:B-1----:R-:W-:Y:S02]  /*0370*/  IADD3 R2, P3, PT, R8.reuse, UR6, RZ ;  /* 0x0000000608027c10 */ /* 0x042fe4000ff7e0ff */
[----:B------:R-:W-:Y:S02]  /*0380*/  IADD3 R8, P1, PT, R8, UR8, RZ ;  /* 0x0000000808087c10 */ /* 0x000fe4000ff3e0ff */
[C---:B------:R-:W-:Y:S02]  /*0390*/  IADD3.X R5, PT, PT, R9.reuse, UR11, RZ, P2, !PT ;  /* 0x0000000b09057c10 */ /* 0x040fe400097fe4ff */
[C---:B------:R-:W-:Y:S02]  /*03a0*/  IADD3.X R3, PT, PT, R9.reuse, UR7, RZ, P3, !PT ;  /* 0x0000000709037c10 */ /* 0x040fe40009ffe4ff */
[----:B------:R-:W-:Y:S01]  /*03b0*/  IADD3.X R9, PT, PT, R9, UR9, RZ, P1, !PT ;  /* 0x0000000909097c10 */ /* 0x000fe20008ffe4ff */
[----:B--2---:R-:W-:Y:S06]  /*03c0*/  @!P0 BRA `(.L_x_5) ;  /* 0x0000000c00888947 */ /* 0x004fec0003800000 */
[----:B------:R-:W-:-:S13]  /*03d0*/  ISETP.GE.AND P0, PT, R10, 0x1, PT ;  /* 0x000000010a00780c */ /* 0x000fda0003f06270 */
[----:B------:R-:W-:Y:S05]  /*03e0*/  @!P0 EXIT ;  /* 0x000000000000894d */ /* 0x000fea0003800000 */
[C---:B------:R-:W-:Y:S01]  /*03f0*/  ISETP.GE.U32.AND P0, PT, R10.reuse, 0x8, PT ;  /* 0x000000080a00780c */ /* 0x040fe20003f06070 */
[----:B------:R-:W-:Y:S01]  /*0400*/  IMAD.MOV.U32 R6, RZ, RZ, RZ ;  /* 0x000000ffff067224 */ /* 0x000fe200078e00ff */
[----:B------:R-:W-:-:S11]  /*0410*/  LOP3.LUT R20, R10, 0x7, RZ, 0xc0, !PT ;  /* 0x000000070a147812 */ /* 0x000fd600078ec0ff */
[----:B------:R-:W-:Y:S05]  /*0420*/  @!P0 BRA `(.L_x_6) ;  /* 0x0000000800148947 */ /* 0x000fea0003800000 */
[----:B------:R-:W-:-:S13]  /*0430*/  ISETP.GE.AND P0, PT, R7, R0, PT ;  /* 0x000000000700720c */ /* 0x000fda0003f06270 */
[C---:B------:R-:W-:Y:S01]  /*0440*/  @!P0 IMAD.WIDE.U32 R16, R7.reuse, 0x4, R4 ;  /* 0x0000000407108825 */ /* 0x040fe200078e0004 */
[----:B------:R-:W0:Y:S03]  /*0450*/  @!P0 LDC R11, c[0x0][0x38c] ;  /* 0x0000e300ff0b8b82 */ /* 0x000e260000000800 */
[C---:B------:R-:W-:Y:S02]  /*0460*/  @!P0 IMAD.WIDE.U32 R22, R7.reuse, 0x4, R2 ;  /* 0x0000000407168825 */ /* 0x040fe400078e0002 */
[----:B------:R-:W0:Y:S04]  /*0470*/  @!P0 LDG.E R16, desc[UR14][R16.64] ;  /* 0x0000000e10108981 */ /* 0x000e28000c1e1900 */
[----:B------:R1:W0:Y:S01]  /*0480*/  @!P0 LDG.E R23, desc[UR14][R22.64] ;  /* 0x0000000e16178981 */ /* 0x000222000c1e1900 */
[C---:B------:R-:W-:Y:S01]  /*0490*/  IADD3 R21, PT, PT, R7.reuse, 0x80, RZ ;  /* 0x0000008007157810 */ /* 0x040fe20007ffe0ff */
[----:B------:R-:W-:-:S03]  /*04a0*/  @!P0 IMAD.WIDE.U32 R18, R7, 0x4, R8 ;  /* 0x0000000407128825 */ /* 0x000fc600078e0008 */
[C---:B------:R-:W-:Y:S01]  /*04b0*/  ISETP.GE.AND P1, PT, R21.reuse, R0, PT ;  /* 0x000000001500720c */ /* 0x040fe20003f26270 */
[----:B------:R-:W-:-:S04]  /*04c0*/  IMAD.WIDE R14, R21, 0x4, R4 ;  /* 0x00000004150e7825 */ /* 0x000fc800078e0204 */
[----:B------:R-:W-:-:S08]  /*04d0*/  IMAD.WIDE R12, R21, 0x4, R2 ;  /* 0x00000004150c7825 */ /* 0x000fd000078e0202 */
[----:B-1----:R-:W1:Y:S01]  /*04e0*/  @!P1 LDC R22, c[0x0][0x38c] ;  /* 0x0000e300ff169b82 */ /* 0x002e620000000800 */
[----:B0-----:R-:W-:-:S05]  /*04f0*/  @!P0 FFMA R11, R16, R11, R23 ;  /* 0x0000000b100b8223 */ /* 0x001fca0000000017 */
[----:B------:R0:W-:Y:S04]  /*0500*/  @!P0 STG.E desc[UR14][R18.64], R11 ;  /* 0x0000000b12008986 */ /* 0x0001e8000c10190e */
[----:B------:R-:W1:Y:S04]  /*0510*/  @!P1 LDG.E R6, desc[UR14][R14.64] ;  /* 0x0000000e0e069981 */ /* 0x000e68000c1e1900 */
[----:B------:R-:W1:Y:S01]  /*0520*/  @!P1 LDG.E R25, desc[UR14][R12.64] ;  /* 0x0000000e0c199981 */ /* 0x000e62000c1e1900 */
[----:B------:R-:W-:-:S05]  /*0530*/  VIADD R17, R7, 0x100 ;  /* 0x0000010007117836 */ /* 0x000fca0000000000 */
[----:B------:R-:W-:Y:S01]  /*0540*/  ISETP.GE.AND P0, PT, R17, R0, PT ;  /* 0x000000001100720c */ /* 0x000fe20003f06270 */
[----:B------:R-:W-:-:S12]  /*0550*/  IMAD.WIDE R16, R21, 0x4, R8 ;  /* 0x0000000415107825 */ /* 0x000fd800078e0208 */
[----:B0-----:R-:W0:Y:S01]  /*0560*/  @!P0 LDC R18, c[0x0][0x38c] ;  /* 0x0000e300ff128b82 */ /* 0x001e220000000800 */
[----:B-1----:R-:W-:-:S05]  /*0570*/  @!P1 FFMA R25, R6, R22, R25 ;  /* 0x0000001606199223 */ /* 0x002fca0000000019 */
[----:B------:R-:W-:Y:S04]  /*0580*/  @!P1 STG.E desc[UR14][R16.64], R25 ;  /* 0x0000001910009986 */ /* 0x000fe8000c10190e */
[----:B------:R-:W0:Y:S04]  /*0590*/  @!P0 LDG.E R6, desc[UR14][R14.64+0x200] ;  /* 0x0002000e0e068981 */ /* 0x000e28000c1e1900 */
[----:B------:R-:W0:Y:S01]  /*05a0*/  @!P0 LDG.E R21, desc[UR14][R12.64+0x200] ;  /* 0x0002000e0c158981 */ /* 0x000e22000c1e1900 */
[----:B------:R-:W-:-:S04]  /*05b0*/  IADD3 R11, PT, PT, R7, 0x180, RZ ;  /* 0x00000180070b7810 */ /* 0x000fc80007ffe0ff */
[----:B------:R-:W-:Y:S01]  /*05c0*/  ISETP.GE.AND P1, PT, R11, R0, PT ;  /* 0x000000000b00720c */ /* 0x000fe20003f26270 */
[----:B------:R-:W-:Y:S02]  /*05d0*/  VIADD R19, R7, 0x200 ;  /* 0x0000020007137836 */ /* 0x000fe40000000000 */
[----:B0-----:R-:W-:-:S10]  /*05e0*/  @!P0 FFMA R21, R6, R18, R21 ;  /* 0x0000001206158223 */ /* 0x001fd40000000015 */
[----:B------:R-:W0:Y:S01]  /*05f0*/  @!P1 LDC R18, c[0x0][0x38c] ;  /* 0x0000e300ff129b82 */ /* 0x000e220000000800 */
[----:B------:R1:W-:Y:S04]  /*0600*/  @!P0 STG.E desc[UR14][R16.64+0x200], R21 ;  /* 0x0002001510008986 */ /* 0x0003e8000c10190e */
[----:B------:R-:W0:Y:S04]  /*0610*/  @!P1 LDG.E R6, desc[UR14][R14.64+0x400] ;  /* 0x0004000e0e069981 */ /* 0x000e28000c1e1900 */
[----:B------:R-:W0:Y:S01]  /*0620*/  @!P1 LDG.E R11, desc[UR14][R12.64+0x400] ;  /* 0x0004000e0c0b9981 */ /* 0x000e22000c1e1900 */
[----:B------:R-:W-:-:S02]  /*0630*/  ISETP.GE.AND P0, PT, R19, R0, PT ;  /* 0x000000001300720c */ /* 0x000fc40003f06270 */
[----:B-1----:R-:W-:Y:S01]  /*0640*/  IADD3 R21, PT, PT, R7, 0x280, RZ ;  /* 0x0000028007157810 */ /* 0x002fe20007ffe0ff */
[----:B0-----:R-:W-:-:S10]  /*0650*/  @!P1 FFMA R11, R6, R18, R11 ;  /* 0x00000012060b9223 */ /* 0x001fd4000000000b */
[----:B------:R-:W0:Y:S01]  /*0660*/  @!P0 LDC R18, c[0x0][0x38c] ;  /* 0x0000e300ff128b82 */ /* 0x000e220000000800 */
[----:B------:R1:W-:Y:S04]  /*0670*/  @!P1 STG.E desc[UR14][R16.64+0x400], R11 ;  /* 0x0004000b10009986 */ /* 0x0003e8000c10190e */
[----:B------:R-:W0:Y:S04]  /*0680*/  @!P0 LDG.E R6, desc[UR14][R14.64+0x600] ;  /* 0x0006000e0e068981 */ /* 0x000e28000c1e1900 */
[----:B------:R-:W0:Y:S01]  /*0690*/  @!P0 LDG.E R19, desc[UR14][R12.64+0x600] ;  /* 0x0006000e0c138981 */ /* 0x000e22000c1e1900 */
[----:B------:R-:W-:Y:S01]  /*06a0*/  ISETP.GE.AND P1, PT, R21, R0, PT ;  /* 0x000000001500720c */ /* 0x000fe20003f26270 */
[----:B-1----:R-:W-:-:S02]  /*06b0*/  VIADD R11, R7, 0x300 ;  /* 0x00000300070b7836 */ /* 0x002fc40000000000 */
        /* <DEDUP_REMOVED lines=13> */
[----:B0-----:R-:W-:-:S12]  /*0790*/  @!P0 FFMA R11, R6, R18, R11 ;  /* 0x00000012060b8223 */ /* 0x001fd8000000000b */
[----:B------:R-:W0:Y:S01]  /*07a0*/  @!P1 LDC R18, c[0x0][0x38c] ;  /* 0x0000e300ff129b82 */ /* 0x000e220000000800 */
[----:B------:R1:W-:Y:S04]  /*07b0*/  @!P0 STG.E desc[UR14][R16.64+0xa00], R11 ;  /* 0x000a000b10008986 */ /* 0x0003e8000c10190e */
[----:B------:R-:W0:Y:S04]  /*07c0*/  @!P1 LDG.E R6, desc[UR14][R14.64+0xc00] ;  /* 0x000c000e0e069981 */ /* 0x000e28000c1e1900 */
[----:B------:R-:W0:Y:S02]  /*07d0*/  @!P1 LDG.E R19, desc[UR14][R12.64+0xc00] ;  /* 0x000c000e0c139981 */ /* 0x000e24000c1e1900 */
[----:B0-----:R-:W-:Y:S01]  /*07e0*/  @!P1 FFMA R19, R6, R18, R19 ;  /* 0x0000001206139223 */ /* 0x001fe20000000013 */
[----:B------:R-:W-:-:S04]  /*07f0*/  LOP3.LUT R6, R10, 0x7ffffff8, RZ, 0xc0, !PT ;  /* 0x7ffffff80a067812 */ /* 0x000fc800078ec0ff */
[----:B------:R1:W-:Y:S01]  /*0800*/  @!P1 STG.E desc[UR14][R16.64+0xc00], R19 ;  /* 0x000c001310009986 */ /* 0x0003e2000c10190e */
[----:B------:R-:W-:-:S13]  /*0810*/  ISETP.NE.AND P0, PT, R6, 0x8, PT ;  /* 0x000000080600780c */ /* 0x000fda0003f05270 */
[----:B-1----:R-:W-:Y:S05]  /*0820*/  @!P0 BRA `(.L_x_6) ;  /* 0x0000000400148947 */ /* 0x002fea0003800000 */
[----:B------:R-:W-:Y:S01]  /*0830*/  IMAD.MOV.U32 R16, RZ, RZ, 0x8 ;  /* 0x00000008ff107424 */ /* 0x000fe200078e00ff */
[----:B------:R-:W0:Y:S06]  /*0840*/  LDCU UR4, c[0x0][0x38c] ;  /* 0x00007180ff0477ac */ /* 0x000e2c0008000800 */
.L_x_9:
[----:B-1----:R-:W-:-:S04]  /*0850*/  LEA R17, R16, R7, 0x7 ;  /* 0x0000000710117211 */ /* 0x002fc800078e38ff */
[----:B------:R-:W-:-:S13]  /*0860*/  ISETP.GE.AND P0, PT, R17, R0, PT ;  /* 0x000000001100720c */ /* 0x000fda0003f06270 */
[C---:B------:R-:W-:Y:S01]  /*0870*/  @!P0 IMAD.WIDE.U32 R10, R17.reuse, 0x4, R4 ;  /* 0x00000004110a8825 */ /* 0x040fe200078e0004 */
[----:B------:R-:W1:Y:S03]  /*0880*/  @!P0 LDC R27, c[0x0][0x38c] ;  /* 0x0000e300ff1b8b82 */ /* 0x000e660000000800 */
[C---:B------:R-:W-:Y:S02]  /*0890*/  @!P0 IMAD.WIDE.U32 R22, R17.reuse, 0x4, R2 ;  /* 0x0000000411168825 */ /* 0x040fe400078e0002 */
[----:B------:R-:W1:Y:S04]  /*08a0*/  @!P0 LDG.E R10, desc[UR14][R10.64] ;  /* 0x0000000e0a0a8981 */ /* 0x000e68000c1e1900 */
[----:B------:R2:W1:Y:S01]  /*08b0*/  @!P0 LDG.E R23, desc[UR14][R22.64] ;  /* 0x0000000e16178981 */ /* 0x000462000c1e1900 */
[----:B------:R-:W-:-:S02]  /*08c0*/  VIADD R25, R17, 0x80 ;  /* 0x0000008011197836 */ /* 0x000fc40000000000 */
[----:B------:R-:W-:-:S03]  /*08d0*/  @!P0 IMAD.WIDE.U32 R18, R17, 0x4, R8 ;  /* 0x0000000411128825 */ /* 0x000fc600078e0008 */
[C---:B------:R-:W-:Y:S01]  /*08e0*/  ISETP.GE.AND P1, PT, R25.reuse, R0, PT ;  /* 0x000000001900720c */ /* 0x040fe20003f26270 */
[----:B------:R-:W-:-:S04]  /*08f0*/  IMAD.WIDE R14, R25, 0x4, R4 ;  /* 0x00000004190e7825 */ /* 0x000fc800078e0204 */
[----:B------:R-:W-:-:S08]  /*0900*/  IMAD.WIDE R12, R25, 0x4, R2 ;  /* 0x00000004190c7825 */ /* 0x000fd000078e0202 */
[----:B--2---:R-:W2:Y:S01]  /*0910*/  @!P1 LDC R22, c[0x0][0x38c] ;  /* 0x0000e300ff169b82 */ /* 0x004ea20000000800 */
[----:B-1----:R-:W-:-:S05]  /*0920*/  @!P0 FFMA R27, R10, R27, R23 ;  /* 0x0000001b0a1b8223 */ /* 0x002fca0000000017 */
[----:B------:R1:W-:Y:S04]  /*0930*/  @!P0 STG.E desc[UR14][R18.64], R27 ;  /* 0x0000001b12008986 */ /* 0x0003e8000c10190e */
[----:B------:R-:W2:Y:S04]  /*0940*/  @!P1 LDG.E R21, desc[UR14][R14.64] ;  /* 0x0000000e0e159981 */ /* 0x000ea8000c1e1900 */
[----:B------:R-:W2:Y:S01]  /*0950*/  @!P1 LDG.E R24, desc[UR14][R12.64] ;  /* 0x0000000e0c189981 */ /* 0x000ea2000c1e1900 */
[----:B------:R-:W-:-:S04]  /*0960*/  IADD3 R11, PT, PT, R17, 0x100, RZ ;  /* 0x00000100110b7810 */ /* 0x000fc80007ffe0ff */
[----:B------:R-:W-:Y:S01]  /*0970*/  ISETP.GE.AND P0, PT, R11, R0, PT ;  /* 0x000000000b00720c */ /* 0x000fe20003f06270 */
[----:B------:R-:W-:-:S12]  /*0980*/  IMAD.WIDE R10, R25, 0x4, R8 ;  /* 0x00000004190a7825 */ /* 0x000fd800078e0208 */
[----:B------:R-:W3:Y:S01]  /*0990*/  @!P0 LDC R23, c[0x0][0x38c] ;  /* 0x0000e300ff178b82 */ /* 0x000ee20000000800 */
[----:B--2---:R-:W-:-:S05]  /*09a0*/  @!P1 FFMA R25, R21, R22, R24 ;  /* 0x0000001615199223 */ /* 0x004fca0000000018 */
[----:B------:R2:W-:Y:S04]  /*09b0*/  @!P1 STG.E desc[UR14][R10.64], R25 ;  /* 0x000000190a009986 */ /* 0x0005e8000c10190e */
[----:B------:R-:W3:Y:S04]  /*09c0*/  @!P0 LDG.E R21, desc[UR14][R14.64+0x200] ;  /* 0x0002000e0e158981 */ /* 0x000ee8000c1e1900 */
[----:B------:R-:W3:Y:S01]  /*09d0*/  @!P0 LDG.E R22, desc[UR14][R12.64+0x200] ;  /* 0x0002000e0c168981 */ /* 0x000ee2000c1e1900 */
[----:B-1----:R-:W-:-:S05]  /*09e0*/  VIADD R19, R17, 0x180 ;  /* 0x0000018011137836 */ /* 0x002fca0000000000 */
[----:B------:R-:W-:Y:S01]  /*09f0*/  ISETP.GE.AND P1, PT, R19, R0, PT ;  /* 0x000000001300720c */ /* 0x000fe20003f26270 */
[----:B---3--:R-:W-:-:S12]  /*0a00*/  @!P0 FFMA R23, R21, R23, R22 ;  /* 0x0000001715178223 */ /* 0x008fd80000000016 */
[----:B------:R-:W2:Y:S01]  /*0a10*/  @!P1 LDC R22, c[0x0][0x38c] ;  /* 0x0000e300ff169b82 */ /* 0x000ea20000000800 */
[----:B------:R1:W-:Y:S04]  /*0a20*/  @!P0 STG.E desc[UR14][R10.64+0x200], R23 ;  /* 0x000200170a008986 */ /* 0x0003e8000c10190e */
[----:B------:R-:W2:Y:S04]  /*0a30*/  @!P1 LDG.E R18, desc[UR14][R14.64+0x400] ;  /* 0x0004000e0e129981 */ /* 0x000ea8000c1e1900 */
[----:B------:R-:W2:Y:S01]  /*0a40*/  @!P1 LDG.E R21, desc[UR14][R12.64+0x400] ;  /* 0x0004000e0c159981 */ /* 0x000ea2000c1e1900 */
[----:B------:R-:W-:-:S04]  /*0a50*/  IADD3 R19, PT, PT, R17, 0x200, RZ ;  /* 0x0000020011137810 */ /* 0x000fc80007ffe0ff */
[----:B------:R-:W-:Y:S01]  /*0a60*/  ISETP.GE.AND P0, PT, R19, R0, PT ;  /* 0x000000001300720c */ /* 0x000fe20003f06270 */
[----:B------:R-:W-:Y:S02]  /*0a70*/  VIADD R19, R17, 0x280 ;  /* 0x0000028011137836 */ /* 0x000fe40000000000 */
[----:B--2---:R-:W-:-:S10]  /*0a80*/  @!P1 FFMA R25, R18, R22, R21 ;  /* 0x0000001612199223 */ /* 0x004fd40000000015 */
[----:B------:R-:W1:Y:S01]  /*0a90*/  @!P0 LDC R22, c[0x0][0x38c] ;  /* 0x0000e300ff168b82 */ /* 0x000e620000000800 */
[----:B------:R2:W-:Y:S04]  /*0aa0*/  @!P1 STG.E desc[UR14][R10.64+0x400], R25 ;  /* 0x000400190a009986 */ /* 0x0005e8000c10190e */
[----:B------:R-:W1:Y:S04]  /*0ab0*/  @!P0 LDG.E R18, desc[UR14][R14.64+0x600] ;  /* 0x0006000e0e128981 */ /* 0x000e68000c1e1900 */
[----:B------:R-:W1:Y:S01]  /*0ac0*/  @!P0 LDG.E R21, desc[UR14][R12.64+0x600] ;  /* 0x0006000e0c158981 */ /* 0x000e62000c1e1900 */
[----:B------:R-:W-:-:S02]  /*0ad0*/  ISETP.GE.AND P1, PT, R19, R0, PT ;  /* 0x000000001300720c */ /* 0x000fc40003f26270 */
[----:B------:R-:W-:Y:S01]  /*0ae0*/  IADD3 R19, PT, PT, R17, 0x300, RZ ;  /* 0x0000030011137810 */ /* 0x000fe20007ffe0ff */
[----:B-1----:R-:W-:-:S10]  /*0af0*/  @!P0 FFMA R23, R18, R22, R21 ;  /* 0x0000001612178223 */ /* 0x002fd40000000015 */
[----:B------:R-:W1:Y:S01]  /*0b00*/  @!P1 LDC R22, c[0x0][0x38c] ;  /* 0x0000e300ff169b82 */ /* 0x000e620000000800 */
[----:B------:R2:W-:Y:S04]  /*0b10*/  @!P0 STG.E desc[UR14][R10.64+0x600], R23 ;  /* 0x000600170a008986 */ /* 0x0005e8000c10190e */
[----:B------:R-:W1:Y:S04]  /*0b20*/  @!P1 LDG.E R18, desc[UR14][R14.64+0x800] ;  /* 0x0008000e0e129981 */ /* 0x000e68000c1e1900 */
[----:B------:R-:W1:Y:S01]  /*0b30*/  @!P1 LDG.E R21, desc[UR14][R12.64+0x800] ;  /* 0x0008000e0c159981 */ /* 0x000e62000c1e1900 */
[----:B------:R-:W-:Y:S01]  /*0b40*/  ISETP.GE.AND P0, PT, R19, R0, PT ;  /* 0x000000001300720c */ /* 0x000fe20003f06270 */
[----:B-1----:R-:W-:-:S12]  /*0b50*/  @!P1 FFMA R21, R18, R22, R21 ;  /* 0x0000001612159223 */ /* 0x002fd80000000015 */
[----:B------:R-:W1:Y:S01]  /*0b60*/  @!P0 LDC R22, c[0x0][0x38c] ;  /* 0x0000e300ff168b82 */ /* 0x000e620000000800 */
[----:B------:R2:W-:Y:S04]  /*0b70*/  @!P1 STG.E desc[UR14][R10.64+0x800], R21 ;  /* 0x000800150a009986 */ /* 0x0005e8000c10190e */
[----:B------:R-:W1:Y:S04]  /*0b80*/  @!P0 LDG.E R18, desc[UR14][R14.64+0xa00] ;  /* 0x000a000e0e128981 */ /* 0x000e68000c1e1900 */
[----:B------:R-:W1:Y:S01]  /*0b90*/  @!P0 LDG.E R19, desc[UR14][R12.64+0xa00] ;  /* 0x000a000e0c138981 */ /* 0x000e62000c1e1900 */
[----:B------:R-:W-:Y:S01]  /*0ba0*/  VIADD R17, R17, 0x380 ;  /* 0x0000038011117836 */ /* 0x000fe20000000000 */
[----:B------:R-:W-:Y:S01]  /*0bb0*/  IADD3 R16, PT, PT, R16, 0x8, RZ ;  /* 0x0000000810107810 */ /* 0x000fe20007ffe0ff */
[----:B------:R-:W-:Y:S03]  /*0bc0*/  BSSY.RECONVERGENT B0, `(.L_x_7) ;  /* 0x000000a000007945 */ /* 0x000fe60003800200 */
[----:B------:R-:W-:Y:S01]  /*0bd0*/  ISETP.NE.AND P1, PT, R16, R6, PT ;  /* 0x000000061000720c */ /* 0x000fe20003f25270 */
[----:B-1----:R-:W-:-:S05]  /*0be0*/  @!P0 FFMA R19, R18, R22, R19 ;  /* 0x0000001612138223 */ /* 0x002fca0000000013 */
[----:B------:R2:W-:Y:S01]  /*0bf0*/  @!P0 STG.E desc[UR14][R10.64+0xa00], R19 ;  /* 0x000a00130a008986 */ /* 0x0005e2000c10190e */
[----:B------:R-:W-:-:S13]  /*0c00*/  ISETP.GE.AND P0, PT, R17, R0, PT ;  /* 0x000000001100720c */ /* 0x000fda0003f06270 */
[----:B--2---:R-:W-:Y:S05]  /*0c10*/  @P0 BRA `(.L_x_8) ;  /* 0x0000000000100947 */ /* 0x004fea0003800000 */
[----:B------:R-:W0:Y:S04]  /*0c20*/  LDG.E R14, desc[UR14][R14.64+0xc00] ;  /* 0x000c000e0e0e7981 */ /* 0x000e28000c1e1900 */
[----:B------:R-:W0:Y:S02]  /*0c30*/  LDG.E R13, desc[UR14][R12.64+0xc00] ;  /* 0x000c000e0c0d7981 */ /* 0x000e24000c1e1900 */
[----:B0-----:R-:W-:-:S05]  /*0c40*/  FFMA R17, R14, UR4, R13 ;  /* 0x000000040e117c23 */ /* 0x001fca000800000d */
[----:B------:R1:W-:Y:S02]  /*0c50*/  STG.E desc[UR14][R10.64+0xc00], R17 ;  /* 0x000c00110a007986 */ /* 0x0003e4000c10190e */
.L_x_8:
[----:B0-----:R-:W-:Y:S05]  /*0c60*/  BSYNC.RECONVERGENT B0 ;  /* 0x0000000000007941 */ /* 0x001fea0003800200 */
.L_x_7:
[----:B------:R-:W-:Y:S05]  /*0c70*/  @P1 BRA `(.L_x_9) ;  /* 0xfffffff800f41947 */ /* 0x000fea000383ffff */
.L_x_6:
[----:B------:R-:W-:-:S13]  /*0c80*/  ISETP.NE.AND P0, PT, R20, RZ, PT ;  /* 0x000000ff1400720c */ /* 0x000fda0003f05270 */
[----:B------:R-:W-:Y:S05]  /*0c90*/  @!P0 EXIT ;  /* 0x000000000000894d */ /* 0x000fea0003800000 */
[----:B-1----:R-:W0:Y:S01]  /*0ca0*/  LDC R10, c[0x0][0x388] ;  /* 0x0000e200ff0a7b82 */ /* 0x002e220000000800 */
[----:B------:R-:W-:Y:S02]  /*0cb0*/  ISETP.GE.U32.AND P1, PT, R20, 0x4, PT ;  /* 0x000000041400780c */ /* 0x000fe40003f26070 */
[----:B0-----:R-:W-:-:S04]  /*0cc0*/  LOP3.LUT R22, R10, 0x3, RZ, 0xc0, !PT ;  /* 0x000000030a167812 */ /* 0x001fc800078ec0ff */
[----:B------:R-:W-:-:S07]  /*0cd0*/  ISETP.NE.AND P0, PT, R22, RZ, PT ;  /* 0x000000ff1600720c */ /* 0x000fce0003f05270 */
[----:B------:R-:W-:Y:S06]  /*0ce0*/  @!P1 BRA `(.L_x_10) ;  /* 0x0000000000a49947 */ /* 0x000fec0003800000 */
[----:B------:R-:W-:-:S05]  /*0cf0*/  IMAD R11, R6, 0x80, R7 ;  /* 0x00000080060b7824 */ /* 0x000fca00078e0207 */
[----:B------:R-:W-:-:S13]  /*0d00*/  ISETP.GE.AND P1, PT, R11, R0, PT ;  /* 0x000000000b00720c */ /* 0x000fda0003f26270 */
[C---:B------:R-:W-:Y:S01]  /*0d10*/  @!P1 IMAD.WIDE R14, R11.reuse, 0x4, R4 ;  /* 0x000000040b0e9825 */ /* 0x040fe200078e0204 */
[----:B------:R-:W0:Y:S03]  /*0d20*/  @!P1 LDC R23, c[0x0][0x38c] ;  /* 0x0000e300ff179b82 */ /* 0x000e260000000800 */
[C---:B------:R-:W-:Y:S02]  /*0d30*/  @!P1 IMAD.WIDE R18, R11.reuse, 0x4, R2 ;  /* 0x000000040b129825 */ /* 0x040fe400078e0202 */
[----:B------:R-:W0:Y:S04]  /*0d40*/  @!P1 LDG.E R14, desc[UR14][R14.64] ;  /* 0x0000000e0e0e9981 */ /* 0x000e28000c1e1900 */
[----:B------:R-:W0:Y:S01]  /*0d50*/  @!P1 LDG.E R19, desc[UR14][R18.64] ;  /* 0x0000000e12139981 */ /* 0x000e22000c1e1900 */
[C---:B------:R-:W-:Y:S01]  /*0d60*/  IADD3 R25, PT, PT, R11.reuse, 0x80, RZ ;  /* 0x000000800b197810 */ /* 0x040fe20007ffe0ff */
[----:B------:R-:W-:-:S03]  /*0d70*/  @!P1 IMAD.WIDE R12, R11, 0x4, R8 ;  /* 0x000000040b0c9825 */ /* 0x000fc600078e0208 */
[----:B------:R-:W-:-:S13]  /*0d80*/  ISETP.GE.AND P2, PT, R25, R0, PT ;  /* 0x000000001900720c */ /* 0x000fda0003f46270 */
[C---:B------:R-:W-:Y:S01]  /*0d90*/  @!P2 IMAD.WIDE R20, R25.reuse, 0x4, R4 ;  /* 0x000000041914a825 */ /* 0x040fe200078e0204 */
[----:B------:R-:W1:Y:S03]  /*0da0*/  @!P2 LDC R27, c[0x0][0x38c] ;  /* 0x0000e300ff1bab82 */ /* 0x000e660000000800 */
[----:B------:R-:W-:-:S04]  /*0db0*/  @!P2 IMAD.WIDE R16, R25, 0x4, R2 ;  /* 0x000000041910a825 */ /* 0x000fc800078e0202 */
[----:B0-----:R-:W-:-:S05]  /*0dc0*/  @!P1 FFMA R23, R14, R23, R19 ;  /* 0x000000170e179223 */ /* 0x001fca0000000013 */
[----:B------:R0:W-:Y:S04]  /*0dd0*/  @!P1 STG.E desc[UR14][R12.64], R23 ;  /* 0x000000170c009986 */ /* 0x0001e8000c10190e */
[----:B------:R-:W1:Y:S04]  /*0de0*/  @!P2 LDG.E R20, desc[UR14][R20.64] ;  /* 0x0000000e1414a981 */ /* 0x000e68000c1e1900 */
[----:B------:R2:W1:Y:S01]  /*0df0*/  @!P2 LDG.E R17, desc[UR14][R16.64] ;  /* 0x0000000e1011a981 */ /* 0x000462000c1e1900 */
[----:B------:R-:W-:Y:S02]  /*0e00*/  VIADD R29, R11, 0x100 ;  /* 0x000001000b1d7836 */ /* 0x000fe40000000000 */
[----:B------:R-:W-:-:S03]  /*0e10*/  @!P2 IMAD.WIDE R14, R25, 0x4, R8 ;  /* 0x00000004190ea825 */ /* 0x000fc600078e0208 */
[----:B------:R-:W-:-:S13]  /*0e20*/  ISETP.GE.AND P1, PT, R29, R0, PT ;  /* 0x000000001d00720c */ /* 0x000fda0003f26270 */
[C---:B------:R-:W-:Y:S01]  /*0e30*/  @!P1 IMAD.WIDE R24, R29.reuse, 0x4, R4 ;  /* 0x000000041d189825 */ /* 0x040fe200078e0204 */
[----:B--2---:R-:W2:Y:S03]  /*0e40*/  @!P1 LDC R16, c[0x0][0x38c] ;  /* 0x0000e300ff109b82 */ /* 0x004ea60000000800 */
[----:B------:R-:W-:-:S04]  /*0e50*/  @!P1 IMAD.WIDE R18, R29, 0x4, R2 ;  /* 0x000000041d129825 */ /* 0x000fc800078e0202 */
[----:B-1----:R-:W-:-:S05]  /*0e60*/  @!P2 FFMA R27, R20, R27, R17 ;  /* 0x0000001b141ba223 */ /* 0x002fca0000000011 */
[----:B------:R1:W-:Y:S04]  /*0e70*/  @!P2 STG.E desc[UR14][R14.64], R27 ;  /* 0x0000001b0e00a986 */ /* 0x0003e8000c10190e */
[----:B------:R-:W2:Y:S04]  /*0e80*/  @!P1 LDG.E R24, desc[UR14][R24.64] ;  /* 0x0000000e18189981 */ /* 0x000ea8000c1e1900 */
[----:B------:R-:W2:Y:S01]  /*0e90*/  @!P1 LDG.E R19, desc[UR14][R18.64] ;  /* 0x0000000e12139981 */ /* 0x000ea2000c1e1900 */
[----:B0-----:R-:W-:Y:S01]  /*0ea0*/  IADD3 R23, PT, PT, R11, 0x180, RZ ;  /* 0x000001800b177810 */ /* 0x001fe20007ffe0ff */
[----:B------:R-:W-:-:S03]  /*0eb0*/  @!P1 IMAD.WIDE R12, R29, 0x4, R8 ;  /* 0x000000041d0c9825 */ /* 0x000fc600078e0208 */
[----:B------:R-:W-:-:S13]  /*0ec0*/  ISETP.GE.AND P2, PT, R23, R0, PT ;  /* 0x000000001700720c */ /* 0x000fda0003f46270 */
[----:B------:R-:W-:-:S04]  /*0ed0*/  @!P2 IMAD.WIDE R20, R23, 0x4, R2 ;  /* 0x000000041714a825 */ /* 0x000fc800078e0202 */
[----:B--2---:R-:W-:Y:S01]  /*0ee0*/  @!P1 FFMA R11, R24, R16, R19 ;  /* 0x00000010180b9223 */ /* 0x004fe20000000013 */
[C---:B------:R-:W-:Y:S01]  /*0ef0*/  @!P2 IMAD.WIDE R16, R23.reuse, 0x4, R4 ;  /* 0x000000041710a825 */ /* 0x040fe200078e0204 */
[----:B------:R-:W0:Y:S03]  /*0f00*/  @!P2 LDC R19, c[0x0][0x38c] ;  /* 0x0000e300ff13ab82 */ /* 0x000e260000000800 */
[----:B------:R2:W-:Y:S04]  /*0f10*/  @!P1 STG.E desc[UR14][R12.64], R11 ;  /* 0x0000000b0c009986 */ /* 0x0005e8000c10190e */
[----:B------:R-:W0:Y:S04]  /*0f20*/  @!P2 LDG.E R16, desc[UR14][R16.64] ;  /* 0x0000000e1010a981 */ /* 0x000e28000c1e1900 */
[----:B------:R-:W0:Y:S01]  /*0f30*/  @!P2 LDG.E R21, desc[UR14][R20.64] ;  /* 0x0000000e1415a981 */ /* 0x000e22000c1e1900 */
[----:B-1----:R-:W-:-:S04]  /*0f40*/  @!P2 IMAD.WIDE R14, R23, 0x4, R8 ;  /* 0x00000004170ea825 */ /* 0x002fc800078e0208 */
[----:B------:R-:W-:Y:S02]  /*0f50*/  VIADD R6, R6, 0x4 ;  /* 0x0000000406067836 */ /* 0x000fe40000000000 */
[----:B0-----:R-:W-:-:S05]  /*0f60*/  @!P2 FFMA R19, R16, R19, R21 ;  /* 0x000000131013a223 */ /* 0x001fca0000000015 */
[----:B------:R2:W-:Y:S02]  /*0f70*/  @!P2 STG.E desc[UR14][R14.64], R19 ;  /* 0x000000130e00a986 */ /* 0x0005e4000c10190e */
.L_x_10:
[----:B------:R-:W-:Y:S05]  /*0f80*/  @!P0 EXIT ;  /* 0x000000000000894d */ /* 0x000fea0003800000 */
[----:B------:R-:W-:Y:S02]  /*0f90*/  ISETP.NE.AND P0, PT, R22, 0x1, PT ;  /* 0x000000011600780c */ /* 0x000fe40003f05270 */
[----:B------:R-:W-:-:S04]  /*0fa0*/  LOP3.LUT R10, R10, 0x1, RZ, 0xc0, !PT ;  /* 0x000000010a0a7812 */ /* 0x000fc800078ec0ff */
[----:B------:R-:W-:-:S07]  /*0fb0*/  ISETP.NE.U32.AND P2, PT, R10, 0x1, PT ;  /* 0x000000010a00780c */ /* 0x000fce0003f45070 */
[----:B------:R-:W-:Y:S06]  /*0fc0*/  @!P0 BRA `(.L_x_11) ;  /* 0x0000000000548947 */ /* 0x000fec0003800000 */
[----:B--2---:R-:W-:-:S04]  /*0fd0*/  LEA R15, R6, R7, 0x7 ;  /* 0x00000007060f7211 */ /* 0x004fc800078e38ff */
        /* <DEDUP_REMOVED lines=9> */
[----:B------:R-:W-:-:S04]  /*1070*/  @!P1 IMAD.WIDE R16, R23, 0x4, R4 ;  /* 0x0000000417109825 */ /* 0x000fc800078e0204 */
[----:B------:R-:W-:-:S04]  /*1080*/  @!P1 IMAD.WIDE R18, R23, 0x4, R2 ;  /* 0x0000000417129825 */ /* 0x000fc800078e0202 */
[----:B0-----:R-:W-:Y:S02]  /*1090*/  @!P0 FFMA R21, R10, R21, R13 ;  /* 0x000000150a158223 */ /* 0x001fe4000000000d */
[----:B------:R-:W0:Y:S03]  /*10a0*/  @!P1 LDC R13, c[0x0][0x38c] ;  /* 0x0000e300ff0d9b82 */ /* 0x000e260000000800 */
[----:B------:R1:W-:Y:S04]  /*10b0*/  @!P0 STG.E desc[UR14][R14.64], R21 ;  /* 0x000000150e008986 */ /* 0x0003e8000c10190e */
[----:B------:R-:W0:Y:S04]  /*10c0*/  @!P1 LDG.E R16, desc[UR14][R16.64] ;  /* 0x0000000e10109981 */ /* 0x000e28000c1e1900 */
[----:B------:R-:W0:Y:S01]  /*10d0*/  @!P1 LDG.E R19, desc[UR14][R18.64] ;  /* 0x0000000e12139981 */ /* 0x000e22000c1e1900 */
[----:B------:R-:W-:-:S04]  /*10e0*/  @!P1 IMAD.WIDE R10, R23, 0x4, R8 ;  /* 0x00000004170a9825 */ /* 0x000fc800078e0208 */
[----:B------:R-:W-:Y:S02]  /*10f0*/  VIADD R6, R6, 0x2 ;  /* 0x0000000206067836 */ /* 0x000fe40000000000 */
[----:B0-----:R-:W-:-:S05]  /*1100*/  @!P1 FFMA R13, R16, R13, R19 ;  /* 0x0000000d100d9223 */ /* 0x001fca0000000013 */
[----:B------:R1:W-:Y:S02]  /*1110*/  @!P1 STG.E desc[UR14][R10.64], R13 ;  /* 0x0000000d0a009986 */ /* 0x0003e4000c10190e */
.L_x_11:
[----:B------:R-:W-:Y:S05]  /*1120*/  @P2 EXIT ;  /* 0x000000000000294d */ /* 0x000fea0003800000 */
[----:B------:R-:W-:-:S04]  /*1130*/  LEA R7, R6, R7, 0x7 ;  /* 0x0000000706077211 */ /* 0x000fc800078e38ff */
[----:B------:R-:W-:-:S13]  /*1140*/  ISETP.GE.AND P0, PT, R7, R0, PT ;  /* 0x000000000700720c */ /* 0x000fda0003f06270 */
[----:B------:R-:W-:Y:S05]  /*1150*/  @P0 EXIT ;  /* 0x000000000000094d */ /* 0x000fea0003800000 */
[C---:B------:R-:W-:Y:S01]  /*1160*/  IMAD.WIDE R4, R7.reuse, 0x4, R4 ;  /* 0x0000000407047825 */ /* 0x040fe200078e0204 */
[----:B------:R-:W0:Y:S03]  /*1170*/  LDCU UR4, c[0x0][0x38c] ;  /* 0x00007180ff0477ac */ /* 0x000e260008000800 */
[C---:B------:R-:W-:Y:S02]  /*1180*/  IMAD.WIDE R2, R7.reuse, 0x4, R2 ;  /* 0x0000000407027825 */ /* 0x040fe400078e0202 */
[----:B------:R-:W0:Y:S04]  /*1190*/  LDG.E R4, desc[UR14][R4.64] ;  /* 0x0000000e04047981 */ /* 0x000e28000c1e1900 */
[----:B------:R-:W0:Y:S01]  /*11a0*/  LDG.E R3, desc[UR14][R2.64] ;  /* 0x0000000e02037981 */ /* 0x000e22000c1e1900 */
[----:B------:R-:W-:-:S04]  /*11b0*/  IMAD.WIDE R8, R7, 0x4, R8 ;  /* 0x0000000407087825 */ /* 0x000fc800078e0208 */
[----:B0-----:R-:W-:-:S05]  /*11c0*/  FFMA R7, R4, UR4, R3 ;  /* 0x0000000404077c23 */ /* 0x001fca0008000003 */
[----:B------:R-:W-:Y:S01]  /*11d0*/  STG.E desc[UR14][R8.64], R7 ;  /* 0x0000000708007986 */ /* 0x000fe2000c10190e */
[----:B------:R-:W-:Y:S05]  /*11e0*/  EXIT ;  /* 0x000000000000794d */ /* 0x000fea0003800000 */
.L_x_5:
[----:B------:R-:W-:-:S13]  /*11f0*/  ISETP.GE.AND P0, PT, R10, 0x1, PT ;  /* 0x000000010a00780c */ /* 0x000fda0003f06270 */
[----:B------:R-:W-:Y:S05]  /*1200*/  @!P0 EXIT ;  /* 0x000000000000894d */ /* 0x000fea0003800000 */
[----:B------:R-:W-:Y:S01]  /*1210*/  ISETP.GE.U32.AND P0, PT, R10, 0x8, PT ;  /* 0x000000080a00780c */ /* 0x000fe20003f06070 */
[----:B------:R-:W-:-:S12]  /*1220*/  HFMA2 R0, -RZ, RZ, 0, 0 ;  /* 0x00000000ff007431 */ /* 0x000fd800000001ff */
[----:B------:R-:W-:Y:S05]  /*1230*/  @!P0 BRA `(.L_x_12) ;  /* 0x00000004001c8947 */ /* 0x000fea0003800000 */
[----:B------:R-:W0:Y:S01]  /*1240*/  LDC.64 R12, c[0x0][0x398] ;  /* 0x0000e600ff0c7b82 */ /* 0x000e220000000a00 */
[----:B------:R-:W-:Y:S01]  /*1250*/  UIADD3 UR4, UP2, UPT, UR13, 0x600, URZ ;  /* 0x000006000d047890 */ /* 0x000fe2000ff5e0ff */
[----:B------:R-:W-:Y:S01]  /*1260*/  LOP3.LUT R0, R10, 0x7ffffff8, RZ, 0xc0, !PT ;  /* 0x7ffffff80a007812 */ /* 0x000fe200078ec0ff */
[----:B------:R-:W1:Y:S03]  /*1270*/  LDCU UR17, c[0x0][0x38c] ;  /* 0x00007180ff1177ac */ /* 0x000e660008000800 */
[----:B------:R-:W-:Y:S01]  /*1280*/  IADD3 R6, PT, PT, -R0, RZ, RZ ;  /* 0x000000ff00067210 */ /* 0x000fe20007ffe1ff */
[----:B------:R-:W-:Y:S01]  /*1290*/  UIADD3 UR10, UP1, UPT, UR4, UR10, URZ ;  /* 0x0000000a040a7290 */ /* 0x000fe2000ff3e0ff */
[----:B------:R-:W2:Y:S01]  /*12a0*/  LDC.64 R8, c[0x0][0x390] ;  /* 0x0000e400ff087b82 */ /* 0x000ea20000000a00 */
[----:B------:R-:W-:Y:S02]  /*12b0*/  UIADD3 UR8, UP0, UPT, UR4, UR8, URZ ;  /* 0x0000000804087290 */ /* 0x000fe4000ff1e0ff */
[----:B------:R-:W-:-:S02]  /*12c0*/  UIADD3.X UR5, UPT, UPT, URZ, UR16, URZ, UP2, !UPT ;  /* 0x00000010ff057290 */ /* 0x000fc400097fe4ff */
[----:B------:R-:W-:Y:S02]  /*12d0*/  UIADD3 UR4, UP2, UPT, UR4, UR6, URZ ;  /* 0x0000000604047290 */ /* 0x000fe4000ff5e0ff */
[----:B------:R-:W-:Y:S01]  /*12e0*/  UIADD3.X UR11, UPT, UPT, UR5, UR11, URZ, UP1, !UPT ;  /* 0x0000000b050b7290 */ /* 0x000fe20008ffe4ff */
[----:B------:R-:W3:Y:S01]  /*12f0*/  LDC.64 R14, c[0x0][0x3a8] ;  /* 0x0000ea00ff0e7b82 */ /* 0x000ee20000000a00 */
[----:B------:R-:W-:Y:S02]  /*1300*/  UIADD3.X UR9, UPT, UPT, UR5, UR9, URZ, UP0, !UPT ;  /* 0x0000000905097290 */ /* 0x000fe400087fe4ff */
[----:B------:R-:W-:Y:S01]  /*1310*/  UIADD3.X UR5, UPT, UPT, UR5, UR7, URZ, UP2, !UPT ;  /* 0x0000000705057290 */ /* 0x000fe200097fe4ff */
[----:B0-----:R-:W-:-:S04]  /*1320*/  IMAD.WIDE.U32 R10, R7, 0x4, R12 ;  /* 0x00000004070a7825 */ /* 0x001fc800078e000c */
[----:B--2---:R-:W-:-:S04]  /*1330*/  IMAD.WIDE.U32 R8, R7, 0x4, R8 ;  /* 0x0000000407087825 */ /* 0x004fc800078e0008 */
[----:B---3--:R-:W-:-:S04]  /*1340*/  IMAD.WIDE.U32 R12, R7, 0x4, R14 ;  /* 0x00000004070c7825 */ /* 0x008fc800078e000e */
[----:B-1----:R-:W-:-:S07]  /*1350*/  VIADD R7, R7, 0x80 ;  /* 0x0000008007077836 */ /* 0x002fce0000000000 */
.L_x_13:
[----:B------:R-:W-:Y:S02]  /*1360*/  IADD3 R22, P1, PT, R12, UR13, RZ ;  /* 0x0000000d0c167c10 */ /* 0x000fe4000ff3e0ff */
[----:B---3--:R-:W-:Y:S02]  /*1370*/  IADD3 R20, P0, PT, R10, UR13, RZ ;  /* 0x0000000d0a147c10 */ /* 0x008fe4000ff1e0ff */
[----:B------:R-:W-:Y:S02]  /*1380*/  IADD3.X R23, PT, PT, R13, UR16, RZ, P1, !PT ;  /* 0x000000100d177c10 */ /* 0x000fe40008ffe4ff */
[----:B------:R-:W-:-:S04]  /*1390*/  IADD3.X R21, PT, PT, R11, UR16, RZ, P0, !PT ;  /* 0x000000100b157c10 */ /* 0x000fc800087fe4ff */
[----:B------:R-:W2:Y:S04]  /*13a0*/  LDG.E R23, desc[UR14][R22.64] ;  /* 0x0000000e16177981 */ /* 0x000ea8000c1e1900 */
[----:B------:R-:W2:Y:S01]  /*13b0*/  LDG.E R20, desc[UR14][R20.64] ;  /* 0x0000000e14147981 */ /* 0x000ea2000c1e1900 */
[----:B------:R-:W-:Y:S01]  /*13c0*/  IADD3 R14, P0, PT, R8, UR13, RZ ;  /* 0x0000000d080e7c10 */ /* 0x000fe2000ff1e0ff */
[----:B------:R-:W-:Y:S01]  /*13d0*/  IMAD.U32 R19, RZ, RZ, UR11 ;  /* 0x0000000bff137e24 */ /* 0x000fe2000f8e00ff */
[----:B------:R-:W-:Y:S02]  /*13e0*/  MOV R18, UR10 ;  /* 0x0000000a00127c02 */ /* 0x000fe40008000f00 */
[----:B------:R-:W-:Y:S02]  /*13f0*/  MOV R16, UR4 ;  /* 0x0000000400107c02 */ /* 0x000fe40008000f00 */
[----:B------:R-:W-:Y:S01]  /*1400*/  MOV R17, UR5 ;  /* 0x0000000500117c02 */ /* 0x000fe20008000f00 */
[----:B------:R-:W-:Y:S01]  /*1410*/  IMAD.WIDE R18, R7, 0x4, R18 ;  /* 0x0000000407127825 */ /* 0x000fe200078e0212 */
[----:B------:R-:W-:-:S03]  /*1420*/  IADD3.X R15, PT, PT, R9, UR16, RZ, P0, !PT ;  /* 0x00000010090f7c10 */ /* 0x000fc600087fe4ff */
[----:B------:R-:W-:-:S04]  /*1430*/  IMAD.WIDE R16, R7, 0x4, R16 ;  /* 0x0000000407107825 */ /* 0x000fc800078e0210 */
[----:B--2---:R-:W-:-:S05]  /*1440*/  FFMA R25, R20, UR17, R23 ;  /* 0x0000001114197c23 */ /* 0x004fca0008000017 */
[----:B------:R0:W-:Y:S04]  /*1450*/  STG.E desc[UR14][R14.64], R25 ;  /* 0x000000190e007986 */ /* 0x0001e8000c10190e */
[----:B------:R-:W2:Y:S04]  /*1460*/  LDG.E R22, desc[UR14][R18.64+-0x600] ;  /* 0xfffa000e12167981 */ /* 0x000ea8000c1e1900 */
[----:B------:R-:W2:Y:S01]  /*1470*/  LDG.E R23, desc[UR14][R16.64+-0x600] ;  /* 0xfffa000e10177981 */ /* 0x000ea2000c1e1900 */
[----:B------:R-:W-:Y:S01]  /*1480*/  MOV R21, UR9 ;  /* 0x0000000900157c02 */ /* 0x000fe20008000f00 */
[----:B------:R-:W-:-:S04]  /*1490*/  IMAD.U32 R20, RZ, RZ, UR8 ;  /* 0x00000008ff147e24 */ /* 0x000fc8000f8e00ff */
[----:B------:R-:W-:-:S04]  /*14a0*/  IMAD.WIDE R20, R7, 0x4, R20 ;  /* 0x0000000407147825 */ /* 0x000fc800078e0214 */
[----:B--2---:R-:W-:-:S05]  /*14b0*/  FFMA R23, R22, UR17, R23 ;  /* 0x0000001116177c23 */ /* 0x004fca0008000017 */
[----:B------:R1:W-:Y:S04]  /*14c0*/  STG.E desc[UR14][R20.64+-0x600], R23 ;  /* 0xfffa001714007986 */ /* 0x0003e8000c10190e */
[----:B------:R-:W2:Y:S04]  /*14d0*/  LDG.E R22, desc[UR14][R18.64+-0x400] ;  /* 0xfffc000e12167981 */ /* 0x000ea8000c1e1900 */
[----:B------:R-:W2:Y:S02]  /*14e0*/  LDG.E R27, desc[UR14][R16.64+-0x400] ;  /* 0xfffc000e101b7981 */ /* 0x000ea4000c1e1900 */
[----:B--2---:R-:W-:-:S05]  /*14f0*/  FFMA R27, R22, UR17, R27 ;  /* 0x00000011161b7c23 */ /* 0x004fca000800001b */
[----:B------:R2:W-:Y:S04]  /*1500*/  STG.E desc[UR14][R20.64+-0x400], R27 ;  /* 0xfffc001b14007986 */ /* 0x0005e8000c10190e */
[----:B0-----:R-:W3:Y:S04]  /*1510*/  LDG.E R14, desc[UR14][R18.64+-0x200] ;  /* 0xfffe000e120e7981 */ /* 0x001ee8000c1e1900 */
[----:B------:R-:W3:Y:S02]  /*1520*/  LDG.E R15, desc[UR14][R16.64+-0x200] ;  /* 0xfffe000e100f7981 */ /* 0x000ee4000c1e1900 */
[----:B---3--:R-:W-:-:S05]  /*1530*/  FFMA R15, R14, UR17, R15 ;  /* 0x000000110e0f7c23 */ /* 0x008fca000800000f */
[----:B------:R0:W-:Y:S04]  /*1540*/  STG.E desc[UR14][R20.64+-0x200], R15 ;  /* 0xfffe000f14007986 */ /* 0x0001e8000c10190e */
[----:B------:R-:W3:Y:S04]  /*1550*/  LDG.E R14, desc[UR14][R18.64] ;  /* 0x0000000e120e7981 */ /* 0x000ee8000c1e1900 */
[----:B------:R-:W3:Y:S02]  /*1560*/  LDG.E R25, desc[UR14][R16.64] ;  /* 0x0000000e10197981 */ /* 0x000ee4000c1e1900 */
[----:B---3--:R-:W-:-:S05]  /*1570*/  FFMA R25, R14, UR17, R25 ;  /* 0x000000110e197c23 */ /* 0x008fca0008000019 */
[----:B------:R3:W-:Y:S04]  /*1580*/  STG.E desc[UR14][R20.64], R25 ;  /* 0x0000001914007986 */ /* 0x0007e8000c10190e */
[----:B------:R-:W4:Y:S04]  /*1590*/  LDG.E R14, desc[UR14][R18.64+0x200] ;  /* 0x0002000e120e7981 */ /* 0x000f28000c1e1900 */
[----:B-1----:R-:W4:Y:S02]  /*15a0*/  LDG.E R23, desc[UR14][R16.64+0x200] ;  /* 0x0002000e10177981 */ /* 0x002f24000c1e1900 */
[----:B----4-:R-:W-:-:S05]  /*15b0*/  FFMA R23, R14, UR17, R23 ;  /* 0x000000110e177c23 */ /* 0x010fca0008000017 */
[----:B------:R3:W-:Y:S04]  /*15c0*/  STG.E desc[UR14][R20.64+0x200], R23 ;  /* 0x0002001714007986 */ /* 0x0007e8000c10190e */
[----:B------:R-:W4:Y:S04]  /*15d0*/  LDG.E R14, desc[UR14][R18.64+0x400] ;  /* 0x0004000e120e7981 */ /* 0x000f28000c1e1900 */
[----:B--2---:R-:W4:Y:S02]  /*15e0*/  LDG.E R27, desc[UR14][R16.64+0x400] ;  /* 0x0004000e101b7981 */ /* 0x004f24000c1e1900 */
[----:B----4-:R-:W-:-:S05]  /*15f0*/  FFMA R27, R14, UR17, R27 ;  /* 0x000000110e1b7c23 */ /* 0x010fca000800001b */
[----:B------:R3:W-:Y:S04]  /*1600*/  STG.E desc[UR14][R20.64+0x400], R27 ;  /* 0x0004001b14007986 */ /* 0x0007e8000c10190e */
[----:B------:R-:W2:Y:S04]  /*1610*/  LDG.E R14, desc[UR14][R18.64+0x600] ;  /* 0x0006000e120e7981 */ /* 0x000ea8000c1e1900 */
[----:B0-----:R-:W2:Y:S01]  /*1620*/  LDG.E R15, desc[UR14][R16.64+0x600] ;  /* 0x0006000e100f7981 */ /* 0x001ea2000c1e1900 */
[----:B------:R-:W-:-:S04]  /*1630*/  IADD3 R6, PT, PT, R6, 0x8, RZ ;  /* 0x0000000806067810 */ /* 0x000fc80007ffe0ff */
[----:B------:R-:W-:Y:S01]  /*1640*/  ISETP.NE.AND P0, PT, R6, RZ, PT ;  /* 0x000000ff0600720c */ /* 0x000fe20003f05270 */
[----:B------:R-:W-:Y:S01]  /*1650*/  UIADD3 UR13, UP0, UPT, UR13, 0x1000, URZ ;  /* 0x000010000d0d7890 */ /* 0x000fe2000ff1e0ff */
[----:B------:R-:W-:-:S03]  /*1660*/  VIADD R7, R7, 0x400 ;  /* 0x0000040007077836 */ /* 0x000fc60000000000 */
[----:B------:R-:W-:Y:S01]  /*1670*/  UIADD3.X UR16, UPT, UPT, URZ, UR16, URZ, UP0, !UPT ;  /* 0x00000010ff107290 */ /* 0x000fe200087fe4ff */
[----:B--2---:R-:W-:-:S05]  /*1680*/  FFMA R15, R14, UR17, R15 ;  /* 0x000000110e0f7c23 */ /* 0x004fca000800000f */
[----:B------:R3:W-:Y:S02]  /*1690*/  STG.E desc[UR14][R20.64+0x600], R15 ;  /* 0x0006000f14007986 */ /* 0x0007e4000c10190e */
[----:B------:R-:W-:Y:S05]  /*16a0*/  @P0 BRA `(.L_x_13) ;  /* 0xfffffffc002c0947 */ /* 0x000fea000383ffff */
.L_x_12:
[----:B------:R-:W0:Y:S02]  /*16b0*/  LDC R14, c[0x0][0x388] ;  /* 0x0000e200ff0e7b82 */ /* 0x000e240000000800 */
[----:B0-----:R-:W-:-:S13]  /*16c0*/  LOP3.LUT P0, R10, R14, 0x7, RZ, 0xc0, !PT ;  /* 0x000000070e0a7812 */ /* 0x001fda000780c0ff */
[----:B------:R-:W-:Y:S05]  /*16d0*/  @!P0 EXIT ;  /* 0x000000000000894d */ /* 0x000fea0003800000 */
[----:B------:R-:W0:Y:S01]  /*16e0*/  LDCU.64 UR4, c[0x0][0x390] ;  /* 0x00007200ff0477ac */ /* 0x000e220008000a00 */
[----:B------:R-:W-:Y:S01]  /*16f0*/  SHF.L.U32 R8, R14, 0x7, RZ ;  /* 0x000000070e087819 */ /* 0x000fe200000006ff */
[----:B---3--:R-:W1:Y:S01]  /*1700*/  S2R R15, SR_TID.X ;  /* 0x00000000000f7919 */ /* 0x008e620000002100 */
[----:B------:R-:W-:Y:S02]  /*1710*/  ISETP.GE.U32.AND P0, PT, R10, 0x4, PT ;  /* 0x000000040a00780c */ /* 0x000fe40003f06070 */
[----:B------:R-:W-:Y:S01]  /*1720*/  SHF.R.S32.HI R6, RZ, 0x1f, R8 ;  /* 0x0000001fff067819 */ /* 0x000fe20000011408 */
[----:B------:R-:W-:Y:S01]  /*1730*/  IMAD.WIDE.U32 R8, R8, UR12, RZ ;  /* 0x0000000c08087c25 */ /* 0x000fe2000f8e00ff */
[----:B------:R-:W-:-:S03]  /*1740*/  LOP3.LUT R18, R14, 0x3, RZ, 0xc0, !PT ;  /* 0x000000030e127812 */ /* 0x000fc600078ec0ff */
[----:B------:R-:W-:Y:S01]  /*1750*/  IMAD R7, R6, UR12, RZ ;  /* 0x0000000c06077c24 */ /* 0x000fe2000f8e02ff */
[----:B------:R-:W-:Y:S02]  /*1760*/  SHF.L.U32 R6, R8, 0x2, RZ ;  /* 0x0000000208067819 */ /* 0x000fe400000006ff */
[----:B------:R-:W-:Y:S01]  /*1770*/  ISETP.NE.AND P1, PT, R18, RZ, PT ;  /* 0x000000ff1200720c */ /* 0x000fe20003f25270 */
[----:B------:R-:W-:Y:S01]  /*1780*/  IMAD.IADD R7, R9, 0x1, R7 ;  /* 0x0000000109077824 */ /* 0x000fe200078e0207 */
[----:B0-----:R-:W-:-:S04]  /*1790*/  IADD3 R6, P2, PT, R6, UR4, RZ ;  /* 0x0000000406067c10 */ /* 0x001fc8000ff5e0ff */
[----:B------:R-:W-:-:S04]  /*17a0*/  SHF.L.U64.HI R7, R8, 0x2, R7 ;  /* 0x0000000208077819 */ /* 0x000fc80000010207 */
[----:B------:R-:W-:Y:S01]  /*17b0*/  IADD3.X R7, PT, PT, R7, UR5, RZ, P2, !PT ;  /* 0x0000000507077c10 */ /* 0x000fe200097fe4ff */
[----:B------:R-:W-:Y:S06]  /*17c0*/  @!P0 BRA `(.L_x_14) ;  /* 0x0000000000588947 */ /* 0x000fec0003800000 */
[----:B-1----:R-:W-:Y:S01]  /*17d0*/  LEA R13, R0, R15, 0x7 ;  /* 0x0000000f000d7211 */ /* 0x002fe200078e38ff */
[----:B------:R-:W0:Y:S04]  /*17e0*/  LDCU UR4, c[0x0][0x38c] ;  /* 0x00007180ff0477ac */ /* 0x000e280008000800 */
[----:B------:R-:W-:-:S04]  /*17f0*/  IMAD.WIDE R10, R13, 0x4, R4 ;  /* 0x000000040d0a7825 */ /* 0x000fc800078e0204 */
[C---:B------:R-:W-:Y:S01]  /*1800*/  IMAD.WIDE R8, R13.reuse, 0x4, R2 ;  /* 0x000000040d087825 */ /* 0x040fe200078e0202 */
[----:B------:R-:W0:Y:S04]  /*1810*/  LDG.E R16, desc[UR14][R10.64] ;  /* 0x0000000e0a107981 */ /* 0x000e28000c1e1900 */
[----:B------:R-:W0:Y:S01]  /*1820*/  LDG.E R17, desc[UR14][R8.64] ;  /* 0x0000000e08117981 */ /* 0x000e22000c1e1900 */
[----:B------:R-:W-:-:S04]  /*1830*/  IMAD.WIDE R12, R13, 0x4, R6 ;  /* 0x000000040d0c7825 */ /* 0x000fc800078e0206 */
[----:B0-----:R-:W-:-:S05]  /*1840*/  FFMA R17, R16, UR4, R17 ;  /* 0x0000000410117c23 */ /* 0x001fca0008000011 */
[----:B------:R0:W-:Y:S04]  /*1850*/  STG.E desc[UR14][R12.64], R17 ;  /* 0x000000110c007986 */ /* 0x0001e8000c10190e */
[----:B------:R-:W2:Y:S04]  /*1860*/  LDG.E R16, desc[UR14][R10.64+0x200] ;  /* 0x0002000e0a107981 */ /* 0x000ea8000c1e1900 */
[----:B------:R-:W2:Y:S02]  /*1870*/  LDG.E R19, desc[UR14][R8.64+0x200] ;  /* 0x0002000e08137981 */ /* 0x000ea4000c1e1900 */
[----:B--2---:R-:W-:-:S05]  /*1880*/  FFMA R19, R16, UR4, R19 ;  /* 0x0000000410137c23 */ /* 0x004fca0008000013 */
[----:B------:R0:W-:Y:S04]  /*1890*/  STG.E desc[UR14][R12.64+0x200], R19 ;  /* 0x000200130c007986 */ /* 0x0001e8000c10190e */
[----:B------:R-:W2:Y:S04]  /*18a0*/  LDG.E R16, desc[UR14][R10.64+0x400] ;  /* 0x0004000e0a107981 */ /* 0x000ea8000c1e1900 */
[----:B------:R-:W2:Y:S02]  /*18b0*/  LDG.E R21, desc[UR14][R8.64+0x400] ;  /* 0x0004000e08157981 */ /* 0x000ea4000c1e1900 */
[----:B--2---:R-:W-:-:S05]  /*18c0*/  FFMA R21, R16, UR4, R21 ;  /* 0x0000000410157c23 */ /* 0x004fca0008000015 */
[----:B------:R0:W-:Y:S04]  /*18d0*/  STG.E desc[UR14][R12.64+0x400], R21 ;  /* 0x000400150c007986 */ /* 0x0001e8000c10190e */
[----:B------:R-:W2:Y:S04]  /*18e0*/  LDG.E R16, desc[UR14][R10.64+0x600] ;  /* 0x0006000e0a107981 */ /* 0x000ea8000c1e1900 */
[----:B------:R-:W2:Y:S01]  /*18f0*/  LDG.E R23, desc[UR14][R8.64+0x600] ;  /* 0x0006000e08177981 */ /* 0x000ea2000c1e1900 */
[----:B------:R-:W-:Y:S01]  /*1900*/  IADD3 R0, PT, PT, R0, 0x4, RZ ;  /* 0x0000000400007810 */ /* 0x000fe20007ffe0ff */
[----:B--2---:R-:W-:-:S05]  /*1910*/  FFMA R23, R16, UR4, R23 ;  /* 0x0000000410177c23 */ /* 0x004fca0008000017 */
[----:B------:R0:W-:Y:S02]  /*1920*/  STG.E desc[UR14][R12.64+0x600], R23 ;  /* 0x000600170c007986 */ /* 0x0001e4000c10190e */
.L_x_14:
[----:B------:R-:W-:Y:S05]  /*1930*/  @!P1 EXIT ;  /* 0x000000000000994d */ /* 0x000fea0003800000 */
[----:B------:R-:W-:Y:S02]  /*1940*/  ISETP.NE.AND P0, PT, R18, 0x1, PT ;  /* 0x000000011200780c */ /* 0x000fe40003f05270 */
[----:B------:R-:W-:-:S04]  /*1950*/  LOP3.LUT R14, R14, 0x1, RZ, 0xc0, !PT ;  /* 0x000000010e0e7812 */ /* 0x000fc800078ec0ff */
[----:B------:R-:W-:-:S07]  /*1960*/  ISETP.NE.U32.AND P1, PT, R14, 0x1, PT ;  /* 0x000000010e00780c */ /* 0x000fce0003f25070 */
[----:B------:R-:W-:Y:S06]  /*1970*/  @!P0 BRA `(.L_x_15) ;  /* 0x0000000000388947 */ /* 0x000fec0003800000 */
[----:B01----:R-:W-:Y:S01]  /*1980*/  IMAD R13, R0, 0x80, R15 ;  /* 0x00000080000d7824 */ /* 0x003fe200078e020f */
[----:B------:R-:W0:Y:S03]  /*1990*/  LDCU UR4, c[0x0][0x38c] ;  /* 0x00007180ff0477ac */ /* 0x000e260008000800 */
[----:B------:R-:W-:-:S04]  /*19a0*/  IMAD.WIDE R8, R13, 0x4, R4 ;  /* 0x000000040d087825 */ /* 0x000fc800078e0204 */
[C---:B------:R-:W-:Y:S01]  /*19b0*/  IMAD.WIDE R10, R13.reuse, 0x4, R2 ;  /* 0x000000040d0a7825 */ /* 0x040fe200078e0202 */
[----:B------:R-:W0:Y:S04]  /*19c0*/  LDG.E R14, desc[UR14][R8.64] ;  /* 0x0000000e080e7981 */ /* 0x000e28000c1e1900 */
[----:B------:R-:W0:Y:S01]  /*19d0*/  LDG.E R17, desc[UR14][R10.64] ;  /* 0x0000000e0a117981 */ /* 0x000e22000c1e1900 */
[----:B------:R-:W-:-:S04]  /*19e0*/  IMAD.WIDE R12, R13, 0x4, R6 ;  /* 0x000000040d0c7825 */ /* 0x000fc800078e0206 */
[----:B0-----:R-:W-:-:S05]  /*19f0*/  FFMA R17, R14, UR4, R17 ;  /* 0x000000040e117c23 */ /* 0x001fca0008000011 */
[----:B------:R2:W-:Y:S04]  /*1a00*/  STG.E desc[UR14][R12.64], R17 ;  /* 0x000000110c007986 */ /* 0x0005e8000c10190e */
[----:B------:R-:W3:Y:S04]  /*1a10*/  LDG.E R14, desc[UR14][R8.64+0x200] ;  /* 0x0002000e080e7981 */ /* 0x000ee8000c1e1900 */
[----:B------:R-:W3:Y:S01]  /*1a20*/  LDG.E R19, desc[UR14][R10.64+0x200] ;  /* 0x0002000e0a137981 */ /* 0x000ee2000c1e1900 */
[----:B------:R-:W-:Y:S01]  /*1a30*/  IADD3 R0, PT, PT, R0, 0x2, RZ ;  /* 0x0000000200007810 */ /* 0x000fe20007ffe0ff */
[----:B---3--:R-:W-:-:S05]  /*1a40*/  FFMA R19, R14, UR4, R19 ;  /* 0x000000040e137c23 */ /* 0x008fca0008000013 */
[----:B------:R2:W-:Y:S02]  /*1a50*/  STG.E desc[UR14][R12.64+0x200], R19 ;  /* 0x000200130c007986 */ /* 0x0005e4000c10190e */
.L_x_15:
[----:B------:R-:W-:Y:S05]  /*1a60*/  @P1 EXIT ;  /* 0x000000000000194d */ /* 0x000fea0003800000 */
[----:B-1----:R-:W-:Y:S01]  /*1a70*/  LEA R15, R0, R15, 0x7 ;  /* 0x0000000f000f7211 */ /* 0x002fe200078e38ff */
[----:B------:R-:W1:Y:S04]  /*1a80*/  LDCU UR4, c[0x0][0x38c] ;  /* 0x00007180ff0477ac */ /* 0x000e680008000800 */
[----:B------:R-:W-:-:S04]  /*1a90*/  IMAD.WIDE R4, R15, 0x4, R4 ;  /* 0x000000040f047825 */ /* 0x000fc800078e0204 */
[C---:B------:R-:W-:Y:S02]  /*1aa0*/  IMAD.WIDE R2, R15.reuse, 0x4, R2 ;  /* 0x000000040f027825 */ /* 0x040fe400078e0202 */
[----:B------:R-:W1:Y:S04]  /*1ab0*/  LDG.E R4, desc[UR14][R4.64] ;  /* 0x0000000e04047981 */ /* 0x000e68000c1e1900 */
[----:B------:R-:W1:Y:S01]  /*1ac0*/  LDG.E R3, desc[UR14][R2.64] ;  /* 0x0000000e02037981 */ /* 0x000e62000c1e1900 */
[----:B------:R-:W-:-:S04]  /*1ad0*/  IMAD.WIDE R6, R15, 0x4, R6 ;  /* 0x000000040f067825 */ /* 0x000fc800078e0206 */
[----:B-1----:R-:W-:-:S05]  /*1ae0*/  FFMA R9, R4, UR4, R3 ;  /* 0x0000000404097c23 */ /* 0x002fca0008000003 */
[----:B------:R-:W-:Y:S01]  /*1af0*/  STG.E desc[UR14][R6.64], R9 ;  /* 0x0000000906007986 */ /* 0x000fe2000c10190e */
[----:B------:R-:W-:Y:S05]  /*1b00*/  EXIT ;  /* 0x000000000000794d */ /* 0x000fea0003800000 */
.L_x_16:
[----:B------:R-:W-:-:S00]  /*1b10*/  BRA `(.L_x_16) ;  /* 0xfffffffc00fc7947 */ /* 0x000fc0000383ffff */
[----:B------:R-:W-:-:S00]  /*1b20*/  NOP ;  /* 0x0000000000007918 */ /* 0x000fc00000000000 */
        /* <DEDUP_REMOVED lines=13> */
.L_x_35:


//--------------------- .text._ZN3cub18CUB_300001_SM_10006detail9transform16transform_kernelINS2_10policy_hubILb1EN4cuda3std3__45tupleIJN6thrust24THRUST_300001_SM_1000_NS6detail15normal_iteratorINSA_10device_ptrIfEEEESF_EEEE10policy1000Ei10saxpy_funcSF_JPfSK_EEEvT0_iT1_T2_DpNS2_10kernel_argIT3_EE --------------------------
	.section	.text._ZN3cub18CUB_300001_SM_10006detail9transform16transform_kernelINS2_10policy_hubILb1EN4cuda3std3__45tupleIJN6thrust24THRUST_300001_SM_1000_NS6detail15normal_iteratorINSA_10device_ptrIfEEEESF_EEEE10policy1000Ei10saxpy_funcSF_JPfSK_EEEvT0_iT1_T2_DpNS2_10kernel_argIT3_EE,"ax",@progbits
	.align	128
        .global         _ZN3cub18CUB_300001_SM_10006detail9transform16transform_kernelINS2_10policy_hubILb1EN4cuda3std3__45tupleIJN6thrust24THRUST_300001_SM_1000_NS6detail15normal_iteratorINSA_10device_ptrIfEEEESF_EEEE10policy1000Ei10saxpy_funcSF_JPfSK_EEEvT0_iT1_T2_DpNS2_10kernel_argIT3_EE
        .type           _ZN3cub18CUB_300001_SM_10006detail9transform16transform_kernelINS2_10policy_hubILb1EN4cuda3std3__45tupleIJN6thrust24THRUST_300001_SM_1000_NS6detail15normal_iteratorINSA_10device_ptrIfEEEESF_EEEE10policy1000Ei10saxpy_funcSF_JPfSK_EEEvT0_iT1_T2_DpNS2_10kernel_argIT3_EE,@function
        .size           _ZN3cub18CUB_300001_SM_10006detail9transform16transform_kernelINS2_10policy_hubILb1EN4cuda3std3__45tupleIJN6thrust24THRUST_300001_SM_1000_NS6detail15normal_iteratorINSA_10device_ptrIfEEEESF_EEEE10policy1000Ei10saxpy_funcSF_JPfSK_EEEvT0_iT1_T2_DpNS2_10kernel_argIT3_EE,(.L_x_36 - _ZN3cub18CUB_300001_SM_10006detail9transform16transform_kernelINS2_10policy_hubILb1EN4cuda3std3__45tupleIJN6thrust24THRUST_300001_SM_1000_NS6detail15normal_iteratorINSA_10device_ptrIfEEEESF_EEEE10policy1000Ei10saxpy_funcSF_JPfSK_EEEvT0_iT1_T2_DpNS2_10kernel_argIT3_EE)
        .other          _ZN3cub18CUB_300001_SM_10006detail9transform16transform_kernelINS2_10policy_hubILb1EN4cuda3std3__45tupleIJN6thrust24THRUST_300001_SM_1000_NS6detail15normal_iteratorINSA_10device_ptrIfEEEESF_EEEE10policy1000Ei10saxpy_funcSF_JPfSK_EEEvT0_iT1_T2_DpNS2_10kernel_argIT3_EE,@"STO_CUDA_ENTRY STV_DEFAULT"
_ZN3cub18CUB_300001_SM_10006detail9transform16transform_kernelINS2_10policy_hubILb1EN4cuda3std3__45tupleIJN6thrust24THRUST_300001_SM_1000_NS6detail15normal_iteratorINSA_10device_ptrIfEEEESF_EEEE10policy1000Ei10saxpy_funcSF_JPfSK_EEEvT0_iT1_T2_DpNS2_10kernel_argIT3_EE:
.text._ZN3cub18CUB_300001_SM_10006detail9transform16transform_kernelINS2_10policy_hubILb1EN4cuda3std3__45tupleIJN6thrust24THRUST_300001_SM_1000_NS6detail15normal_iteratorINSA_10device_ptrIfEEEESF_EEEE10policy1000Ei10saxpy_funcSF_JPfSK_EEEvT0_iT1_T2_DpNS2_10kernel_argIT3_EE:
[----:B------:R-:W-:Y:S08]  /*0000*/  LDC R1, c[0x0][0x37c] ;  /* 0x0000df00ff017b82 */ /* 0x000ff00000000800 */
[----:B------:R-:W0:Y:S01]  /*0010*/  S2UR UR18, SR_CTAID.X ;  /* 0x00000000001279c3 */ /* 0x000e220000002500 */
[----:B------:R-:W1:Y:S01]  /*0020*/  LDCU.64 UR12, c[0x0][0x380] ;  /* 0x00007000ff0c77ac */ /* 0x000e620008000a00 */
[----:B------:R-:W2:Y:S01]  /*0030*/  S2R R0, SR_TID.X ;  /* 0x0000000000007919 */ /* 0x000ea20000002100 */
[----:B------:R-:W-:Y:S01]  /*0040*/  BSSY.RECONVERGENT B0, `(.L_x_17) ;  /* 0x0000020000007945 */ /* 0x000fe20003800200 */
[----:B-1----:R-:W-:-:S04]  /*0050*/  USHF.L.U32 UR11, UR13, 0x7, URZ ;  /* 0x000000070d0b7899 */ /* 0x002fc800080006ff */
[----:B0-----:R-:W-:-:S04]  /*0060*/  UIMAD UR8, UR11, UR18, URZ ;  /* 0x000000120b0872a4 */ /* 0x001fc8000f8e02ff */
[----:B------:R-:W-:-:S04]  /*0070*/  UIADD3 UR10, UPT, UPT, -UR8, UR12, URZ ;  /* 0x0000000c080a7290 */ /* 0x000fc8000fffe1ff */
[----:B------:R-:W-:Y:S01]  /*0080*/  UISETP.LT.AND UP0, UPT, UR11, UR10, UPT ;  /* 0x0000000a0b00728c */ /* 0x000fe2000bf01270 */
[----:B--2---:R-:W-:-:S03]  /*0090*/  SHF.L.U32 R4, R0, 0x7, RZ ;  /* 0x0000000700047819 */ /* 0x004fc600000006ff */
[----:B------:R-:W-:-:S04]  /*00a0*/  USEL UR12, UR11, UR10, UP0 ;  /* 0x0000000a0b0c7287 */ /* 0x000fc80008000000 */
[----:B------:R-:W-:-:S06]  /*00b0*/  USHF.L.U32 UR4, UR12, 0x2, URZ ;  /* 0x000000020c047899 */ /* 0x000fcc00080006ff */
[----:B------:R-:W-:-:S13]  /*00c0*/  ISETP.GE.AND P0, PT, R4, UR4, PT ;  /* 0x0000000404007c0c */ /* 0x000fda000bf06270 */
[----:B------:R-:W-:Y:S05]  /*00d0*/  @P0 BRA `(.L_x_18) ;  /* 0x0000000000580947 */ /* 0x000fea0003800000 */
[----:B------:R-:W0:Y:S01]  /*00e0*/  LDC.64 R2, c[0x0][0x398] ;  /* 0x0000e600ff027b82 */ /* 0x000e220000000a00 */
[----:B------:R-:W-:Y:S01]  /*00f0*/  MOV R7, UR8 ;  /* 0x0000000800077c02 */ /* 0x000fe20008000f00 */
[----:B------:R-:W-:Y:S01]  /*0100*/  BSSY.RECONVERGENT B1, `(.L_x_19) ;  /* 0x000000a000017945 */ /* 0x000fe20003800200 */
[----:B------:R-:W-:Y:S02]  /*0110*/  IMAD.MOV.U32 R5, RZ, RZ, R4 ;  /* 0x000000ffff057224 */ /* 0x000fe400078e0004 */
[----:B0-----:R-:W-:-:S04]  /*0120*/  IMAD.WIDE.U32 R2, R0, 0x80, R2 ;  /* 0x0000008000027825 */ /* 0x001fc800078e0002 */
[----:B------:R-:W-:-:S07]  /*0130*/  IMAD.WIDE R2, R7, 0x4, R2 ;  /* 0x0000000407027825 */ /* 0x000fce00078e0202 */
.L_x_20:
[----:B------:R-:W-:Y:S01]  /*0140*/  IADD3 R5, PT, PT, R5, 0x4000, RZ ;  /* 0x0000400005057810 */ /* 0x000fe20007ffe0ff */
[----:B------:R0:W-:Y:S03]  /*0150*/  CCTL.E.PF2 [R2] ;  /* 0x000000000200798f */ /* 0x0001e60000800100 */
[----:B------:R-:W-:Y:S02]  /*0160*/  ISETP.GE.AND P0, PT, R5, UR4, PT ;  /* 0x0000000405007c0c */ /* 0x000fe4000bf06270 */
[----:B0-----:R-:W-:-:S04]  /*0170*/  IADD3 R2, P1, PT, R2, 0x4000, RZ ;  /* 0x0000400002027810 */ /* 0x001fc80007f3e0ff */
[----:B------:R-:W-:-:S07]  /*0180*/  IADD3.X R3, PT, PT, RZ, R3, RZ, P1, !PT ;  /* 0x00000003ff037210 */ /* 0x000fce0000ffe4ff */
[----:B------:R-:W-:Y:S05]  /*0190*/  @!P0 BRA `(.L_x_20) ;  /* 0xfffffffc00e88947 */ /* 0x000fea000383ffff */
[----:B------:R-:W-:Y:S05]  /*01a0*/  BSYNC.RECONVERGENT B1 ;  /* 0x0000000000017941 */ /* 0x000fea0003800200 */
.L_x_19:
[----:B------:R-:W0:Y:S02]  /*01b0*/  LDC.64 R2, c[0x0][0x3a8] ;  /* 0x0000ea00ff027b82 */ /* 0x000e240000000a00 */
[----:B0-----:R-:W-:-:S04]  /*01c0*/  IMAD.WIDE.U32 R2, R0, 0x80, R2 ;  /* 0x0000008000027825 */ /* 0x001fc800078e0002 */
[----:B------:R-:W-:-:S07]  /*01d0*/  IMAD.WIDE R2, R7, 0x4, R2 ;  /* 0x0000000407027825 */ /* 0x000fce00078e0202 */
.L_x_21:
[----:B------:R-:W-:Y:S01]  /*01e0*/  VIADD R4, R4, 0x4000 ;  /* 0x0000400004047836 */ /* 0x000fe20000000000 */
[----:B------:R0:W-:Y:S04]  /*01f0*/  CCTL.E.PF2 [R2] ;  /* 0x000000000200798f */ /* 0x0001e80000800100 */
[----:B------:R-:W-:Y:S02]  /*0200*/  ISETP.GE.AND P0, PT, R4, UR4, PT ;  /* 0x0000000404007c0c */ /* 0x000fe4000bf06270 */
[----:B0-----:R-:W-:-:S04]  /*0210*/  IADD3 R2, P1, PT, R2, 0x4000, RZ ;  /* 0x0000400002027810 */ /* 0x001fc80007f3e0ff */
[----:B------:R-:W-:-:S07]  /*0220*/  IADD3.X R3, PT, PT, RZ, R3, RZ, P1, !PT ;  /* 0x00000003ff037210 */ /* 0x000fce0000ffe4ff */
[----:B------:R-:W-:Y:S05]  /*0230*/  @!P0 BRA `(.L_x_21) ;  /* 0xfffffffc00e88947 */ /* 0x000fea000383ffff */
.L_x_18:
[----:B------:R-:W-:Y:S05]  /*0240*/  BSYNC.RECONVERGENT B0 ;  /* 0x0000000000007941 */ /* 0x000fea0003800200 */
.L_x_17:
[----:B------:R-:W0:Y:S01]  /*0250*/  LDCU.128 UR4, c[0x0][0x390] ;  /* 0x00007200ff0477ac */ /* 0x000e220008000c00 */
[----:B------:R-:W-:Y:S01]  /*0260*/  UIMAD.WIDE UR8, UR8, 0x4, URZ ;  /* 0x00000004080878a5 */ /* 0x000fe2000f8e02ff */
[----:B------:R-:W1:Y:S01]  /*0270*/  LDCU.64 UR20, c[0x0][0x358] ;  /* 0x00006b00ff1477ac */ /* 0x000e620008000a00 */
[----:B------:R-:W2:Y:S02]  /*0280*/  LDCU.64 UR14, c[0x0][0x3a8] ;  /* 0x00007500ff0e77ac */ /* 0x000ea40008000a00 */
[----:B0-----:R-:W-:-:S04]  /*0290*/  UIADD3 UR16, UP0, UPT, UR8, UR4, URZ ;  /* 0x0000000408107290 */ /* 0x001fc8000ff1e0ff */
[----:B------:R-:W-:Y:S02]  /*02a0*/  UIADD3.X UR17, UPT, UPT, UR9, UR5, URZ, UP0, !UPT ;  /* 0x0000000509117290 */ /* 0x000fe400087fe4ff */
[----:B------:R-:W-:-:S09]  /*02b0*/  UISETP.GT.AND UP0, UPT, UR11, UR10, UPT ;  /* 0x0000000a0b00728c */ /* 0x000fd2000bf04270 */
[----:B-12---:R-:W-:Y:S05]  /*02c0*/  BRA.U UP0, `(.L_x_22) ;  /* 0x0000000900647547 */ /* 0x006fea000b800000 */
[----:B------:R-:W-:-:S06]  /*02d0*/  UISETP.GE.AND UP0, UPT, UR13, 0x1, UPT ;  /* 0x000000010d00788c */ /* 0x000fcc000bf06270 */
[----:B------:R-:W-:-:S13]  /*02e0*/  PLOP3.LUT P0, PT, PT, PT, UP0, 0x80, 0x8 ;  /* 0x000000000008781c */ /* 0x000fda0003f0f008 */
[----:B------:R-:W-:Y:S05]  /*02f0*/  @!P0 EXIT ;  /* 0x000000000000894d */ /* 0x000fea0003800000 */
[----:B------:R-:W-:Y:S01]  /*0300*/  UISETP.GE.U32.AND UP0, UPT, UR13, 0x8, UPT ;  /* 0x000000080d00788c */ /* 0x000fe2000bf06070 */
[----:B------:R-:W-:-:S08]  /*0310*/  HFMA2 R10, -RZ, RZ, 0, 0 ;  /* 0x00000000ff0a7431 */ /* 0x000fd000000001ff */
[----:B------:R-:W-:Y:S05]  /*0320*/  BRA.U !UP0, `(.L_x_23) ;  /* 0x00000005082c7547 */ /* 0x000fea000b800000 */
[----:B------:R-:W0:Y:S01]  /*0330*/  LDC.64 R2, c[0x0][0x390] ;  /* 0x0000e400ff027b82 */ /* 0x000e220000000a00 */
[----:B------:R-:W-:Y:S01]  /*0340*/  UMOV UR10, UR8 ;  /* 0x00000008000a7c82 */ /* 0x000fe20008000000 */
[----:B------:R-:W-:Y:S01]  /*0350*/  UMOV UR11, UR9 ;  /* 0x00000009000b7c82 */ /* 0x000fe20008000000 */
[----:B------:R-:W-:Y:S02]  /*0360*/  UIADD3 UR9, UP2, UPT, UR10, 0x600, URZ ;  /* 0x000006000a097890 */ /* 0x000fe4000ff5e0ff */
[----:B------:R-:W-:Y:S02]  /*0370*/  ULOP3.LUT UR8, UR13, 0x7ffffff8, URZ, 0xc0, !UPT ;  /* 0x7ffffff80d087892 */ /* 0x000fe4000f8ec0ff */
[----:B------:R-:W-:Y:S01]  /*0380*/  UIADD3 UR12, UP0, UPT, UR9, UR4, URZ ;  /* 0x00000004090c7290 */ /* 0x000fe2000ff1e0ff */
[----:B------:R-:W1:Y:S01]  /*0390*/  LDC.64 R4, c[0x0][0x398] ;  /* 0x0000e600ff047b82 */ /* 0x000e620000000a00 */
[----:B------:R-:W-:Y:S02]  /*03a0*/  UIADD3.X UR4, UPT, UPT, URZ, UR11, URZ, UP2, !UPT ;  /* 0x0000000bff047290 */ /* 0x000fe400097fe4ff */
[----:B------:R-:W-:-:S02]  /*03b0*/  UIADD3 UR6, UP1, UPT, UR9, UR6, URZ ;  /* 0x0000000609067290 */ /* 0x000fc4000ff3e0ff */
[----:B------:R-:W-:Y:S01]  /*03c0*/  UIADD3 UR14, UP2, UPT, UR9, UR14, URZ ;  /* 0x0000000e090e7290 */ /* 0x000fe2000ff5e0ff */
[----:B------:R-:W2:Y:S02]  /*03d0*/  LDCU UR19, c[0x0][0x388] ;  /* 0x00007100ff1377ac */ /* 0x000ea40008000800 */
[----:B------:R-:W3:Y:S01]  /*03e0*/  LDC.64 R6, c[0x0][0x3a8] ;  /* 0x0000ea00ff067b82 */ /* 0x000ee20000000a00 */
[----:B------:R-:W-:Y:S02]  /*03f0*/  UIADD3.X UR7, UPT, UPT, UR4, UR7, URZ, UP1, !UPT ;  /* 0x0000000704077290 */ /* 0x000fe40008ffe4ff */
[----:B------:R-:W-:Y:S02]  /*0400*/  UIADD3.X UR5, UPT, UPT, UR4, UR5, URZ, UP0, !UPT ;  /* 0x0000000504057290 */ /* 0x000fe400087fe4ff */
[----:B------:R-:W-:Y:S01]  /*0410*/  UIADD3.X UR15, UPT, UPT, UR4, UR15, URZ, UP2, !UPT ;  /* 0x0000000f040f7290 */ /* 0x000fe200097fe4ff */
[----:B0-----:R-:W-:Y:S01]  /*0420*/  IMAD.WIDE.U32 R2, R0, 0x4, R2 ;  /* 0x0000000400027825 */ /* 0x001fe200078e0002 */
[----:B------:R-:W-:-:S03]  /*0430*/  UIADD3 UR8, UPT, UPT, -UR8, URZ, URZ ;  /* 0x000000ff08087290 */ /* 0x000fc6000fffe1ff */
[----:B-1----:R-:W-:-:S04]  /*0440*/  IMAD.WIDE.U32 R4, R0, 0x4, R4 ;  /* 0x0000000400047825 */ /* 0x002fc800078e0004 */
[----:B---3--:R-:W-:-:S04]  /*0450*/  IMAD.WIDE.U32 R6, R0, 0x4, R6 ;  /* 0x0000000400067825 */ /* 0x008fc800078e0006 */
[----:B--2---:R-:W-:-:S07]  /*0460*/  VIADD R0, R0, 0x80 ;  /* 0x0000008000007836 */ /* 0x004fce0000000000 */
.L_x_24:
        /* <DEDUP_REMOVED lines=10> */
[----:B------:R-:W-:-:S02]  /*0510*/  MOV R11, UR15 ;  /* 0x0000000f000b7c02 */ /* 0x000fc40008000f00 */
[----:B------:R-:W-:Y:S01]  /*0520*/  IADD3.X R17, PT, PT, R3, UR11, RZ, P0, !PT ;  /* 0x0000000b03117c10 */ /* 0x000fe200087fe4ff */
[----:B------:R-:W-:-:S04]  /*0530*/  IMAD.WIDE R8, R0, 0x4, R8 ;  /* 0x0000000400087825 */ /* 0x000fc800078e0208 */
        /* <DEDUP_REMOVED lines=14> */
[----:B------:R-:W3:Y:S04]  /*0620*/  LDG.E R14, desc[UR20][R8.64+-0x200] ;  /* 0xfffe0014080e7981 */ /* 0x000ee8000c1e1900 */
[----:B0-----:R-:W3:Y:S02]  /*0630*/  LDG.E R17, desc[UR20][R10.64+-0x200] ;  /* 0xfffe00140a117981 */ /* 0x001ee4000c1e1900 */
        /* <DEDUP_REMOVED lines=16> */
[----:B------:R-:W-:Y:S02]  /*0740*/  UIADD3 UR10, UP0, UPT, UR10, 0x1000, URZ ;  /* 0x000010000a0a7890 */ /* 0x000fe4000ff1e0ff */
[----:B------:R-:W-:-:S02]  /*0750*/  UIADD3 UR8, UPT, UPT, UR8, 0x8, URZ ;  /* 0x0000000808087890 */ /* 0x000fc4000fffe0ff */
[----:B------:R-:W-:Y:S02]  /*0760*/  UIADD3.X UR11, UPT, UPT, URZ, UR11, URZ, UP0, !UPT ;  /* 0x0000000bff0b7290 */ /* 0x000fe400087fe4ff */
[----:B------:R-:W-:Y:S01]  /*0770*/  UISETP.NE.AND UP0, UPT, UR8, URZ, UPT ;  /* 0x000000ff0800728c */ /* 0x000fe2000bf05270 */
[----:B------:R-:W-:Y:S01]  /*0780*/  IADD3 R0, PT, PT, R0, 0x400, RZ ;  /* 0x0000040000007810 */ /* 0x000fe20007ffe0ff */
[----:B--2---:R-:W-:-:S05]  /*0790*/  FFMA R17, R14, UR19, R17 ;  /* 0x000000130e117c23 */ /* 0x004fca0008000011 */
[----:B------:R3:W-:Y:S02]  /*07a0*/  STG.E desc[UR20][R12.64+0x600], R17 ;  /* 0x000600110c007986 */ /* 0x0007e4000c101914 */
[----:B------:R-:W-:Y:S05]  /*07b0*/  BRA.U UP0, `(.L_x_24) ;  /* 0xfffffffd002c7547 */ /* 0x000fea000b83ffff */
[----:B------:R-:W0:Y:S02]  /*07c0*/  LDC R10, c[0x0][0x384] ;  /* 0x0000e100ff0a7b82 */ /* 0x000e240000000800 */
[----:B0-----:R-:W-:-:S07]  /*07d0*/  LOP3.LUT R10, R10, 0x7ffffff8, RZ, 0xc0, !PT ;  /* 0x7ffffff80a0a7812 */ /* 0x001fce00078ec0ff */
.L_x_23:
[----:B------:R-:W0:Y:S02]  /*07e0*/  LDC R0, c[0x0][0x384] ;  /* 0x0000e100ff007b82 */ /* 0x000e240000000800 */
[----:B0-----:R-:W-:-:S13]  /*07f0*/  LOP3.LUT P0, R3, R0, 0x7, RZ, 0xc0, !PT ;  /* 0x0000000700037812 */ /* 0x001fda000780c0ff */
[----:B------:R-:W-:Y:S05]  /*0800*/  @!P0 EXIT ;  /* 0x000000000000894d */ /* 0x000fea0003800000 */
[----:B------:R-:W0:Y:S01]  /*0810*/  LDCU.64 UR4, c[0x0][0x3a8] ;  /* 0x00007500ff0477ac */ /* 0x000e220008000a00 */
[C---:B------:R-:W-:Y:S01]  /*0820*/  SHF.L.U32 R2, R0.reuse, 0x7, RZ ;  /* 0x0000000700027819 */ /* 0x040fe200000006ff */
[----:B------:R-:W1:Y:S01]  /*0830*/  S2R R11, SR_TID.X ;  /* 0x00000000000b7919 */ /* 0x000e620000002100 */
[----:B------:R-:W-:Y:S01]  /*0840*/  ISETP.GE.U32.AND P0, PT, R3, 0x4, PT ;  /* 0x000000040300780c */ /* 0x000fe20003f06070 */
[----:B------:R-:W2:Y:S01]  /*0850*/  LDCU.64 UR6, c[0x0][0x398] ;  /* 0x00007300ff0677ac */ /* 0x000ea20008000a00 */
[----:B------:R-:W-:Y:S01]  /*0860*/  LOP3.LUT R16, R0, 0x3, RZ, 0xc0, !PT ;  /* 0x0000000300107812 */ /* 0x000fe200078ec0ff */
[----:B------:R-:W-:-:S03]  /*0870*/  IMAD R2, R2, UR18, RZ ;  /* 0x0000001202027c24 */ /* 0x000fc6000f8e02ff */
[----:B------:R-:W-:Y:S01]  /*0880*/  ISETP.NE.AND P1, PT, R16, RZ, PT ;  /* 0x000000ff1000720c */ /* 0x000fe20003f25270 */
[----:B------:R-:W-:-:S03]  /*0890*/  IMAD.WIDE R4, R2, 0x4, RZ ;  /* 0x0000000402047825 */ /* 0x000fc600078e02ff */
[C---:B0-----:R-:W-:Y:S02]  /*08a0*/  IADD3 R2, P2, PT, R4.reuse, UR4, RZ ;  /* 0x0000000404027c10 */ /* 0x041fe4000ff5e0ff */
[----:B--2---:R-:W-:Y:S02]  /*08b0*/  IADD3 R4, P3, PT, R4, UR6, RZ ;  /* 0x0000000604047c10 */ /* 0x004fe4000ff7e0ff */
[C---:B------:R-:W-:Y:S02]  /*08c0*/  IADD3.X R3, PT, PT, R5.reuse, UR5, RZ, P2, !PT ;  /* 0x0000000505037c10 */ /* 0x040fe400097fe4ff */
[----:B------:R-:W-:Y:S01]  /*08d0*/  IADD3.X R5, PT, PT, R5, UR7, RZ, P3, !PT ;  /* 0x0000000705057c10 */ /* 0x000fe20009ffe4ff */
[----:B------:R-:W-:Y:S08]  /*08e0*/  @!P0 BRA `(.L_x_25) ;  /* 0x00000000005c8947 */ /* 0x000ff00003800000 */
[----:B-1-3--:R-:W-:Y:S01]  /*08f0*/  IMAD R13, R10, 0x80, R11 ;  /* 0x000000800a0d7824 */ /* 0x00afe200078e020b */
[----:B------:R-:W0:Y:S03]  /*0900*/  LDCU UR4, c[0x0][0x388] ;  /* 0x00007100ff0477ac */ /* 0x000e260008000800 */
[----:B------:R-:W-:-:S04]  /*0910*/  IMAD.WIDE R8, R13, 0x4, R4 ;  /* 0x000000040d087825 */ /* 0x000fc800078e0204 */
[----:B------:R-:W-:Y:S01]  /*0920*/  IMAD.WIDE R6, R13, 0x4, R2 ;  /* 0x000000040d067825 */ /* 0x000fe200078e0202 */
[----:B------:R-:W0:Y:S04]  /*0930*/  LDG.E R14, desc[UR20][R8.64] ;  /* 0x00000014080e7981 */ /* 0x000e28000c1e1900 */
[----:B------:R-:W0:Y:S01]  /*0940*/  LDG.E R15, desc[UR20][R6.64] ;  /* 0x00000014060f7981 */ /* 0x000e22000c1e1900 */
[----:B------:R-:W-:-:S05]  /*0950*/  MOV R12, 0x4 ;  /* 0x00000004000c7802 */ /* 0x000fca0000000f00 */
[----:B------:R-:W-:-:S04]  /*0960*/  IMAD.WIDE R12, R13, R12, UR16 ;  /* 0x000000100d0c7e25 */ /* 0x000fc8000f8e020c */
        /* <DEDUP_REMOVED lines=15> */
.L_x_25:
[----:B------:R-:W-:Y:S05]  /*0a60*/  @!P1 EXIT ;  /* 0x000000000000994d */ /* 0x000fea0003800000 */
[----:B------:R-:W-:Y:S02]  /*0a70*/  ISETP.NE.AND P0, PT, R16, 0x1, PT ;  /* 0x000000011000780c */ /* 0x000fe40003f05270 */
[----:B------:R-:W-:-:S04]  /*0a80*/  LOP3.LUT R0, R0, 0x1, RZ, 0xc0, !PT ;  /* 0x0000000100007812 */ /* 0x000fc800078ec0ff */
[----:B------:R-:W-:-:S07]  /*0a90*/  ISETP.NE.U32.AND P1, PT, R0, 0x1, PT ;  /* 0x000000010000780c */ /* 0x000fce0003f25070 */
[----:B------:R-:W-:Y:S06]  /*0aa0*/  @!P0 BRA `(.L_x_26) ;  /* 0x00000000003c8947 */ /* 0x000fec0003800000 */
[----:B01-3--:R-:W-:Y:S01]  /*0ab0*/  IMAD R13, R10, 0x80, R11 ;  /* 0x000000800a0d7824 */ /* 0x00bfe200078e020b */
[----:B------:R-:W0:Y:S03]  /*0ac0*/  LDCU UR4, c[0x0][0x388] ;  /* 0x00007100ff0477ac */ /* 0x000e260008000800 */
[----:B------:R-:W-:-:S04]  /*0ad0*/  IMAD.WIDE R6, R13, 0x4, R4 ;  /* 0x000000040d067825 */ /* 0x000fc800078e0204 */
[----:B------:R-:W-:Y:S01]  /*0ae0*/  IMAD.WIDE R8, R13, 0x4, R2 ;  /* 0x000000040d087825 */ /* 0x000fe200078e0202 */
[----:B------:R-:W0:Y:S04]  /*0af0*/  LDG.E R0, desc[UR20][R6.64] ;  /* 0x0000001406007981 */ /* 0x000e28000c1e1900 */
[----:B------:R-:W0:Y:S01]  /*0b00*/  LDG.E R15, desc[UR20][R8.64] ;  /* 0x00000014080f7981 */ /* 0x000e22000c1e1900 */
[----:B------:R-:W-:-:S05]  /*0b10*/  HFMA2 R12, -RZ, RZ, 0, 2.384185791015625e-07 ;  /* 0x00000004ff0c7431 */ /* 0x000fca00000001ff */
[----:B------:R-:W-:-:S04]  /*0b20*/  IMAD.WIDE R12, R13, R12, UR16 ;  /* 0x000000100d0c7e25 */ /* 0x000fc8000f8e020c */
[----:B0-----:R-:W-:-:S05]  /*0b30*/  FFMA R15, R0, UR4, R15 ;  /* 0x00000004000f7c23 */ /* 0x001fca000800000f */
[----:B------:R2:W-:Y:S04]  /*0b40*/  STG.E desc[UR20][R12.64], R15 ;  /* 0x0000000f0c007986 */ /* 0x0005e8000c101914 */
[----:B------:R-:W3:Y:S04]  /*0b50*/  LDG.E R0, desc[UR20][R6.64+0x200] ;  /* 0x0002001406007981 */ /* 0x000ee8000c1e1900 */
[----:B------:R-:W3:Y:S01]  /*0b60*/  LDG.E R17, desc[UR20][R8.64+0x200] ;  /* 0x0002001408117981 */ /* 0x000ee2000c1e1900 */
[----:B------:R-:W-:Y:S01]  /*0b70*/  IADD3 R10, PT, PT, R10, 0x2, RZ ;  /* 0x000000020a0a7810 */ /* 0x000fe20007ffe0ff */
[----:B---3--:R-:W-:-:S05]  /*0b80*/  FFMA R17, R0, UR4, R17 ;  /* 0x0000000400117c23 */ /* 0x008fca0008000011 */
[----:B------:R2:W-:Y:S02]  /*0b90*/  STG.E desc[UR20][R12.64+0x200], R17 ;  /* 0x000200110c007986 */ /* 0x0005e4000c101914 */
.L_x_26:
[----:B------:R-:W-:Y:S05]  /*0ba0*/  @P1 EXIT ;  /* 0x000000000000194d */ /* 0x000fea0003800000 */
[----:B-1----:R-:W-:Y:S01]  /*0bb0*/  IMAD R7, R10, 0x80, R11 ;  /* 0x000000800a077824 */ /* 0x002fe200078e020b */
[----:B------:R-:W1:Y:S03]  /*0bc0*/  LDCU UR4, c[0x0][0x388] ;  /* 0x00007100ff0477ac */ /* 0x000e660008000800 */
[----:B------:R-:W-:-:S04]  /*0bd0*/  IMAD.WIDE R4, R7, 0x4, R4 ;  /* 0x0000000407047825 */ /* 0x000fc800078e0204 */
[----:B------:R-:W-:Y:S02]  /*0be0*/  IMAD.WIDE R2, R7, 0x4, R2 ;  /* 0x0000000407027825 */ /* 0x000fe400078e0202 */
[----:B------:R-:W1:Y:S04]  /*0bf0*/  LDG.E R4, desc[UR20][R4.64] ;  /* 0x0000001404047981 */ /* 0x000e68000c1e1900 */
[----:B------:R-:W1:Y:S01]  /*0c00*/  LDG.E R3, desc[UR20][R2.64] ;  /* 0x0000001402037981 */ /* 0x000e62000c1e1900 */
[----:B------:R-:W-:-:S05]  /*0c10*/  MOV R6, 0x4 ;  /* 0x0000000400067802 */ /* 0x000fca0000000f00 */
[----:B------:R-:W-:-:S04]  /*0c20*/  IMAD.WIDE R6, R7, R6, UR16 ;  /* 0x0000001007067e25 */ /* 0x000fc8000f8e0206 */
[----:B-1----:R-:W-:-:S05]  /*0c30*/  FFMA R9, R4, UR4, R3 ;  /* 0x0000000404097c23 */ /* 0x002fca0008000003 */
[----:B------:R-:W-:Y:S01]  /*0c40*/  STG.E desc[UR20][R6.64], R9 ;  /* 0x0000000906007986 */ /* 0x000fe2000c101914 */
[----:B------:R-:W-:Y:S05]  /*0c50*/  EXIT ;  /* 0x000000000000794d */ /* 0x000fea0003800000 */
.L_x_22:
[----:B------:R-:W0:Y:S02]  /*0c60*/  LDC R6, c[0x0][0x384] ;  /* 0x0000e100ff067b82 */ /* 0x000e240000000800 */
[----:B0-----:R-:W-:-:S13]  /*0c70*/  ISETP.GE.AND P0, PT, R6, 0x1, PT ;  /* 0x000000010600780c */ /* 0x001fda0003f06270 */
[----:B------:R-:W-:Y:S05]  /*0c80*/  @!P0 EXIT ;  /* 0x000000000000894d */ /* 0x000fea0003800000 */
[----:B------:R-:W0:Y:S01]  /*0c90*/  LDCU.64 UR4, c[0x0][0x398] ;  /* 0x00007300ff0477ac */ /* 0x000e220008000a00 */
[C---:B------:R-:W-:Y:S01]  /*0ca0*/  SHF.L.U32 R2, R6.reuse, 0x7, RZ ;  /* 0x0000000706027819 */ /* 0x040fe200000006ff */
[----:B------:R-:W1:Y:S01]  /*0cb0*/  S2R R0, SR_TID.X ;  /* 0x0000000000007919 */ /* 0x000e620000002100 */
[----:B------:R-:W-:Y:S01]  /*0cc0*/  HFMA2 R7, -RZ, RZ, 0, 0 ;  /* 0x00000000ff077431 */ /* 0x000fe200000001ff */
[----:B------:R-:W2:Y:S01]  /*0cd0*/  LDCU.64 UR6, c[0x0][0x3a8] ;  /* 0x00007500ff0677ac */ /* 0x000ea20008000a00 */
[----:B------:R-:W-:Y:S01]  /*0ce0*/  LOP3.LUT R20, R6, 0x7, RZ, 0xc0, !PT ;  /* 0x0000000706147812 */ /* 0x000fe200078ec0ff */
[----:B------:R-:W-:-:S04]  /*0cf0*/  IMAD R2, R2, UR18, RZ ;  /* 0x0000001202027c24 */ /* 0x000fc8000f8e02ff */
[----:B------:R-:W-:-:S03]  /*0d00*/  IMAD.WIDE R4, R2, 0x4, RZ ;  /* 0x0000000402047825 */ /* 0x000fc600078e02ff */
[----:B0-----:R-:W-:-:S04]  /*0d10*/  IADD3 R2, P0, PT, R4, UR4, RZ ;  /* 0x0000000404027c10 */ /* 0x001fc8000ff1e0ff */
[----:B------:R-:W-:Y:S02]  /*0d20*/  IADD3.X R3, PT, PT, R5, UR5, RZ, P0, !PT ;  /* 0x0000000505037c10 */ /* 0x000fe400087fe4ff */
[----:B------:R-:W-:Y:S02]  /*0d30*/  ISETP.GE.U32.AND P0, PT, R6, 0x8, PT ;  /* 0x000000080600780c */ /* 0x000fe40003f06070 */
[----:B--2---:R-:W-:-:S04]  /*0d40*/  IADD3 R4, P1, PT, R4, UR6, RZ ;  /* 0x0000000604047c10 */ /* 0x004fc8000ff3e0ff */
[----:B------:R-:W-:-:S07]  /*0d50*/  IADD3.X R5, PT, PT, R5, UR7, RZ, P1, !PT ;  /* 0x0000000705057c10 */ /* 0x000fce0008ffe4ff */
[----:B-1----:R-:W-:Y:S05]  /*0d60*/  @!P0 BRA `(.L_x_27) ;  /* 0x0000000400208947 */ /* 0x002fea0003800000 */
[----:B------:R-:W-:Y:S01]  /*0d70*/  LOP3.LUT R7, R6, 0x7ffffff8, RZ, 0xc0, !PT ;  /* 0x7ffffff806077812 */ /* 0x000fe200078ec0ff */
[----:B------:R-:W-:Y:S01]  /*0d80*/  IMAD.MOV.U32 R6, RZ, RZ, RZ ;  /* 0x000000ffff067224 */ /* 0x000fe200078e00ff */
[----:B------:R-:W0:Y:S06]  /*0d90*/  LDCU UR4, c[0x0][0x388] ;  /* 0x00007100ff0477ac */ /* 0x000e2c0008000800 */
.L_x_30:
[----:B-1----:R-:W-:-:S04]  /*0da0*/  LEA R13, R6, R0, 0x7 ;  /* 0x00000000060d7211 */ /* 0x002fc800078e38ff */
[----:B------:R-:W-:-:S13]  /*0db0*/  ISETP.GE.AND P0, PT, R13, UR12, PT ;  /* 0x0000000c0d007c0c */ /* 0x000fda000bf06270 */
[C---:B------:R-:W-:Y:S01]  /*0dc0*/  @!P0 IMAD.WIDE.U32 R14, R13.reuse, 0x4, R2 ;  /* 0x000000040d0e8825 */ /* 0x040fe200078e0002 */
[----:B------:R-:W1:Y:S03]  /*0dd0*/  @!P0 LDC R21, c[0x0][0x388] ;  /* 0x0000e200ff158b82 */ /* 0x000e660000000800 */
[C---:B------:R-:W-:Y:S02]  /*0de0*/  @!P0 IMAD.WIDE.U32 R18, R13.reuse, 0x4, R4 ;  /* 0x000000040d128825 */ /* 0x040fe400078e0004 */
[----:B------:R-:W1:Y:S04]  /*0df0*/  @!P0 LDG.E R14, desc[UR20][R14.64] ;  /* 0x000000140e0e8981 */ /* 0x000e68000c1e1900 */
[----:B------:R2:W1:Y:S01]  /*0e00*/  @!P0 LDG.E R19, desc[UR20][R18.64] ;  /* 0x0000001412138981 */ /* 0x000462000c1e1900 */
[----:B------:R-:W-:-:S02]  /*0e10*/  IADD3 R23, PT, PT, R13, 0x80, RZ ;  /* 0x000000800d177810 */ /* 0x000fc40007ffe0ff */
[----:B------:R-:W-:Y:S02]  /*0e20*/  MOV R16, 0x4 ;  /* 0x0000000400107802 */ /* 0x000fe40000000f00 */
[C---:B------:R-:W-:Y:S01]  /*0e30*/  ISETP.GE.AND P1, PT, R23.reuse, UR12, PT ;  /* 0x0000000c17007c0c */ /* 0x040fe2000bf26270 */
[----:B------:R-:W-:-:S04]  /*0e40*/  IMAD.WIDE R8, R23, 0x4, R2 ;  /* 0x0000000417087825 */ /* 0x000fc800078e0202 */
[----:B------:R-:W-:-:S04]  /*0e50*/  @!P0 IMAD.WIDE.U32 R16, R13, R16, UR16 ;  /* 0x000000100d108e25 */ /* 0x000fc8000f8e0010 */
[----:B------:R-:W-:-:S04]  /*0e60*/  IMAD.WIDE R10, R23, 0x4, R4 ;  /* 0x00000004170a7825 */ /* 0x000fc800078e0204 */
[----:B--2---:R-:W2:Y:S01]  /*0e70*/  @!P1 LDC R18, c[0x0][0x388] ;  /* 0x0000e200ff129b82 */ /* 0x004ea20000000800 */
[----:B-1----:R-:W-:-:S05]  /*0e80*/  @!P0 FFMA R21, R14, R21, R19 ;  /* 0x000000150e158223 */ /* 0x002fca0000000013 */
[----:B------:R1:W-:Y:S04]  /*0e90*/  @!P0 STG.E desc[UR20][R16.64], R21 ;  /* 0x0000001510008986 */ /* 0x0003e8000c101914 */
[----:B------:R-:W2:Y:S04]  /*0ea0*/  @!P1 LDG.E R12, desc[UR20][R8.64] ;  /* 0x00000014080c9981 */ /* 0x000ea8000c1e1900 */
[----:B------:R-:W2:Y:S01]  /*0eb0*/  @!P1 LDG.E R19, desc[UR20][R10.64] ;  /* 0x000000140a139981 */ /* 0x000ea2000c1e1900 */
[----:B------:R-:W-:-:S05]  /*0ec0*/  VIADD R14, R13, 0x100 ;  /* 0x000001000d0e7836 */ /* 0x000fca0000000000 */
[----:B------:R-:W-:Y:S01]  /*0ed0*/  ISETP.GE.AND P0, PT, R14, UR12, PT ;  /* 0x0000000c0e007c0c */ /* 0x000fe2000bf06270 */
[----:B------:R-:W-:-:S05]  /*0ee0*/  HFMA2 R14, -RZ, RZ, 0, 2.384185791015625e-07 ;  /* 0x00000004ff0e7431 */ /* 0x000fca00000001ff */
[----:B------:R-:W-:-:S04]  /*0ef0*/  IMAD.WIDE R14, R23, R14, UR16 ;  /* 0x00000010170e7e25 */ /* 0x000fc8000f8e020e */
[----:B--2---:R-:W-:-:S03]  /*0f00*/  @!P1 FFMA R19, R12, R18, R19 ;  /* 0x000000120c139223 */ /* 0x004fc60000000013 */
[----:B------:R-:W2:Y:S02]  /*0f10*/  @!P0 LDC R18, c[0x0][0x388] ;  /* 0x0000e200ff128b82 */ /* 0x000ea40000000800 */
[----:B------:R3:W-:Y:S04]  /*0f20*/  @!P1 STG.E desc[UR20][R14.64], R19 ;  /* 0x000000130e009986 */ /* 0x0007e8000c101914 */
[----:B------:R-:W2:Y:S04]  /*0f30*/  @!P0 LDG.E R12, desc[UR20][R8.64+0x200] ;  /* 0x00020014080c8981 */ /* 0x000ea8000c1e1900 */
[----:B-1----:R-:W2:Y:S01]  /*0f40*/  @!P0 LDG.E R17, desc[UR20][R10.64+0x200] ;  /* 0x000200140a118981 */ /* 0x002ea2000c1e1900 */
[----:B------:R-:W-:-:S04]  /*0f50*/  IADD3 R16, PT, PT, R13, 0x180, RZ ;  /* 0x000001800d107810 */ /* 0x000fc80007ffe0ff */
[----:B------:R-:W-:Y:S01]  /*0f60*/  ISETP.GE.AND P1, PT, R16, UR12, PT ;  /* 0x0000000c10007c0c */ /* 0x000fe2000bf26270 */
[----:B--2---:R-:W-:-:S12]  /*0f70*/  @!P0 FFMA R17, R12, R18, R17 ;  /* 0x000000120c118223 */ /* 0x004fd80000000011 */
[----:B------:R-:W1:Y:S01]  /*0f80*/  @!P1 LDC R18, c[0x0][0x388] ;  /* 0x0000e200ff129b82 */ /* 0x000e620000000800 */
[----:B------:R2:W-:Y:S04]  /*0f90*/  @!P0 STG.E desc[UR20][R14.64+0x200], R17 ;  /* 0x000200110e008986 */ /* 0x0005e8000c101914 */
[----:B------:R-:W1:Y:S04]  /*0fa0*/  @!P1 LDG.E R12, desc[UR20][R8.64+0x400] ;  /* 0x00040014080c9981 */ /* 0x000e68000c1e1900 */
[----:B------:R-:W1:Y:S01]  /*0fb0*/  @!P1 LDG.E R21, desc[UR20][R10.64+0x400] ;  /* 0x000400140a159981 */ /* 0x000e62000c1e1900 */
[----:B------:R-:W-:-:S04]  /*0fc0*/  IADD3 R16, PT, PT, R13, 0x200, RZ ;  /* 0x000002000d107810 */ /* 0x000fc80007ffe0ff */
[----:B------:R-:W-:Y:S01]  /*0fd0*/  ISETP.GE.AND P0, PT, R16, UR12, PT ;  /* 0x0000000c10007c0c */ /* 0x000fe2000bf06270 */
[----:B------:R-:W-:Y:S02]  /*0fe0*/  VIADD R16, R13, 0x280 ;  /* 0x000002800d107836 */ /* 0x000fe40000000000 */
[----:B-1----:R-:W-:-:S10]  /*0ff0*/  @!P1 FFMA R21, R12, R18, R21 ;  /* 0x000000120c159223 */ /* 0x002fd40000000015 */
[----:B------:R-:W1:Y:S01]  /*1000*/  @!P0 LDC R18, c[0x0][0x388] ;  /* 0x0000e200ff128b82 */ /* 0x000e620000000800 */
[----:B------:R4:W-:Y:S04]  /*1010*/  @!P1 STG.E desc[UR20][R14.64+0x400], R21 ;  /* 0x000400150e009986 */ /* 0x0009e8000c101914 */
[----:B------:R-:W1:Y:S04]  /*1020*/  @!P0 LDG.E R12, desc[UR20][R8.64+0x600] ;  /* 0x00060014080c8981 */ /* 0x000e68000c1e1900 */
[----:B---3--:R-:W1:Y:S01]  /*1030*/  @!P0 LDG.E R19, desc[UR20][R10.64+0x600] ;  /* 0x000600140a138981 */ /* 0x008e62000c1e1900 */
[----:B------:R-:W-:-:S02]  /*1040*/  ISETP.GE.AND P1, PT, R16, UR12, PT ;  /* 0x0000000c10007c0c */ /* 0x000fc4000bf26270 */
[----:B------:R-:W-:Y:S01]  /*1050*/  IADD3 R16, PT, PT, R13, 0x300, RZ ;  /* 0x000003000d107810 */ /* 0x000fe20007ffe0ff */
[----:B-1----:R-:W-:-:S10]  /*1060*/  @!P0 FFMA R19, R12, R18, R19 ;  /* 0x000000120c138223 */ /* 0x002fd40000000013 */
[----:B------:R-:W1:Y:S01]  /*1070*/  @!P1 LDC R18, c[0x0][0x388] ;  /* 0x0000e200ff129b82 */ /* 0x000e620000000800 */
[----:B------:R3:W-:Y:S04]  /*1080*/  @!P0 STG.E desc[UR20][R14.64+0x600], R19 ;  /* 0x000600130e008986 */ /* 0x0007e8000c101914 */
[----:B------:R-:W1:Y:S04]  /*1090*/  @!P1 LDG.E R12, desc[UR20][R8.64+0x800] ;  /* 0x00080014080c9981 */ /* 0x000e68000c1e1900 */
[----:B--2---:R-:W1:Y:S01]  /*10a0*/  @!P1 LDG.E R17, desc[UR20][R10.64+0x800] ;  /* 0x000800140a119981 */ /* 0x004e62000c1e1900 */
[----:B------:R-:W-:-:S13]  /*10b0*/  ISETP.GE.AND P0, PT, R16, UR12, PT ;  /* 0x0000000c10007c0c */ /* 0x000fda000bf06270 */
[----:B------:R-:W2:Y:S01]  /*10c0*/  @!P0 LDC R16, c[0x0][0x388] ;  /* 0x0000e200ff108b82 */ /* 0x000ea20000000800 */
[----:B-1----:R-:W-:-:S05]  /*10d0*/  @!P1 FFMA R17, R12, R18, R17 ;  /* 0x000000120c119223 */ /* 0x002fca0000000011 */
[----:B------:R3:W-:Y:S04]  /*10e0*/  @!P1 STG.E desc[UR20][R14.64+0x800], R17 ;  /* 0x000800110e009986 */ /* 0x0007e8000c101914 */
[----:B------:R-:W2:Y:S04]  /*10f0*/  @!P0 LDG.E R12, desc[UR20][R8.64+0xa00] ;  /* 0x000a0014080c8981 */ /* 0x000ea8000c1e1900 */
[----:B----4-:R-:W2:Y:S01]  /*1100*/  @!P0 LDG.E R21, desc[UR20][R10.64+0xa00] ;  /* 0x000a00140a158981 */ /* 0x010ea2000c1e1900 */
[----:B------:R-:W-:Y:S01]  /*1110*/  IADD3 R13, PT, PT, R13, 0x380, RZ ;  /* 0x000003800d0d7810 */ /* 0x000fe20007ffe0ff */
[----:B------:R-:W-:Y:S01]  /*1120*/  BSSY.RECONVERGENT B0, `(.L_x_28) ;  /* 0x000000b000007945 */ /* 0x000fe20003800200 */
[----:B------:R-:W-:-:S04]  /*1130*/  IADD3 R6, PT, PT, R6, 0x8, RZ ;  /* 0x0000000806067810 */ /* 0x000fc80007ffe0ff */
[----:B------:R-:W-:Y:S01]  /*1140*/  ISETP.NE.AND P1, PT, R6, R7, PT ;  /* 0x000000070600720c */ /* 0x000fe20003f25270 */
[----:B--2---:R-:W-:-:S05]  /*1150*/  @!P0 FFMA R21, R12, R16, R21 ;  /* 0x000000100c158223 */ /* 0x004fca0000000015 */
[----:B------:R3:W-:Y:S01]  /*1160*/  @!P0 STG.E desc[UR20][R14.64+0xa00], R21 ;  /* 0x000a00150e008986 */ /* 0x0007e2000c101914 */
[----:B------:R-:W-:-:S13]  /*1170*/  ISETP.GE.AND P0, PT, R13, UR12, PT ;  /* 0x0000000c0d007c0c */ /* 0x000fda000bf06270 */
[----:B---3--:R-:W-:Y:S05]  /*1180*/  @P0 BRA `(.L_x_29) ;  /* 0x0000000000100947 */ /* 0x008fea0003800000 */
[----:B------:R-:W0:Y:S04]  /*1190*/  LDG.E R8, desc[UR20][R8.64+0xc00] ;  /* 0x000c001408087981 */ /* 0x000e28000c1e1900 */
[----:B------:R-:W0:Y:S02]  /*11a0*/  LDG.E R11, desc[UR20][R10.64+0xc00] ;  /* 0x000c00140a0b7981 */ /* 0x000e24000c1e1900 */
[----:B0-----:R-:W-:-:S05]  /*11b0*/  FFMA R13, R8, UR4, R11 ;  /* 0x00000004080d7c23 */ /* 0x001fca000800000b */
[----:B------:R1:W-:Y:S02]  /*11c0*/  STG.E desc[UR20][R14.64+0xc00], R13 ;  /* 0x000c000d0e007986 */ /* 0x0003e4000c101914 */
.L_x_29:
[----:B0-----:R-:W-:Y:S05]  /*11d0*/  BSYNC.RECONVERGENT B0 ;  /* 0x0000000000007941 */ /* 0x001fea0003800200 */
.L_x_28:
[----:B------:R-:W-:Y:S05]  /*11e0*/  @P1 BRA `(.L_x_30) ;  /* 0xfffffff800ec1947 */ /* 0x000fea000383ffff */
.L_x_27:
[----:B------:R-:W-:-:S13]  /*11f0*/  ISETP.NE.AND P0, PT, R20, RZ, PT ;  /* 0x000000ff1400720c */ /* 0x000fda0003f05270 */
[----:B------:R-:W-:Y:S05]  /*1200*/  @!P0 EXIT ;  /* 0x000000000000894d */ /* 0x000fea0003800000 */
[----:B------:R-:W0:Y:S01]  /*1210*/  LDC R6, c[0x0][0x384] ;  /* 0x0000e100ff067b82 */ /* 0x000e220000000800 */
[----:B------:R-:W-:Y:S02]  /*1220*/  ISETP.GE.U32.AND P1, PT, R20, 0x4, PT ;  /* 0x000000041400780c */ /* 0x000fe40003f26070 */
[----:B0-----:R-:W-:-:S04]  /*1230*/  LOP3.LUT R22, R6, 0x3, RZ, 0xc0, !PT ;  /* 0x0000000306167812 */ /* 0x001fc800078ec0ff */
[----:B------:R-:W-:-:S07]  /*1240*/  ISETP.NE.AND P0, PT, R22, RZ, PT ;  /* 0x000000ff1600720c */ /* 0x000fce0003f05270 */
[----:B------:R-:W-:Y:S06]  /*1250*/  @!P1 BRA `(.L_x_31) ;  /* 0x0000000000b49947 */ /* 0x000fec0003800000 */
[----:B------:R-:W-:-:S05]  /*1260*/  IMAD R9, R7, 0x80, R0 ;  /* 0x0000008007097824 */ /* 0x000fca00078e0200 */
[----:B------:R-:W-:-:S13]  /*1270*/  ISETP.GE.AND P1, PT, R9, UR12, PT ;  /* 0x0000000c09007c0c */ /* 0x000fda000bf26270 */
[C---:B-1----:R-:W-:Y:S01]  /*1280*/  @!P1 IMAD.WIDE R12, R9.reuse, 0x4, R2 ;  /* 0x00000004090c9825 */ /* 0x042fe200078e0202 */
[----:B------:R-:W0:Y:S03]  /*1290*/  @!P1 LDC R23, c[0x0][0x388] ;  /* 0x0000e200ff179b82 */ /* 0x000e260000000800 */
[C---:B------:R-:W-:Y:S02]  /*12a0*/  @!P1 IMAD.WIDE R14, R9.reuse, 0x4, R4 ;  /* 0x00000004090e9825 */ /* 0x040fe400078e0204 */
[----:B------:R-:W0:Y:S04]  /*12b0*/  @!P1 LDG.E R12, desc[UR20][R12.64] ;  /* 0x000000140c0c9981 */ /* 0x000e28000c1e1900 */
[----:B------:R-:W0:Y:S01]  /*12c0*/  @!P1 LDG.E R15, desc[UR20][R14.64] ;  /* 0x000000140e0f9981 */ /* 0x000e22000c1e1900 */
[----:B------:R-:W-:-:S02]  /*12d0*/  IADD3 R21, PT, PT, R9, 0x80, RZ ;  /* 0x0000008009157810 */ /* 0x000fc40007ffe0ff */
[----:B------:R-:W-:Y:S02]  /*12e0*/  MOV R10, 0x4 ;  /* 0x00000004000a7802 */ /* 0x000fe40000000f00 */
[----:B------:R-:W-:-:S03]  /*12f0*/  ISETP.GE.AND P2, PT, R21, UR12, PT ;  /* 0x0000000c15007c0c */ /* 0x000fc6000bf46270 */
[----:B------:R-:W-:-:S10]  /*1300*/  @!P1 IMAD.WIDE R10, R9, R10, UR16 ;  /* 0x00000010090a9e25 */ /* 0x000fd4000f8e020a */
[C---:B------:R-:W-:Y:S01]  /*1310*/  @!P2 IMAD.WIDE R16, R21.reuse, 0x4, R2 ;  /* 0x000000041510a825 */ /* 0x040fe200078e0202 */
[----:B------:R-:W1:Y:S03]  /*1320*/  @!P2 LDC R25, c[0x0][0x388] ;  /* 0x0000e200ff19ab82 */ /* 0x000e660000000800 */
[----:B------:R-:W-:-:S04]  /*1330*/  @!P2 IMAD.WIDE R18, R21, 0x4, R4 ;  /* 0x000000041512a825 */ /* 0x000fc800078e0204 */
[----:B0-----:R-:W-:-:S05]  /*1340*/  @!P1 FFMA R23, R12, R23, R15 ;  /* 0x000000170c179223 */ /* 0x001fca000000000f */
[----:B------:R0:W-:Y:S04]  /*1350*/  @!P1 STG.E desc[UR20][R10.64], R23 ;  /* 0x000000170a009986 */ /* 0x0001e8000c101914 */
[----:B------:R-:W1:Y:S04]  /*1360*/  @!P2 LDG.E R16, desc[UR20][R16.64] ;  /* 0x000000141010a981 */ /* 0x000e68000c1e1900 */
[----:B------:R-:W1:Y:S01]  /*1370*/  @!P2 LDG.E R19, desc[UR20][R18.64] ;  /* 0x000000141213a981 */ /* 0x000e62000c1e1900 */
[----:B------:R-:W-:Y:S01]  /*1380*/  IADD3 R27, PT, PT, R9, 0x100, RZ ;  /* 0x00000100091b7810 */ /* 0x000fe20007ffe0ff */
[----:B------:R-:W-:-:S03]  /*1390*/  IMAD.MOV.U32 R12, RZ, RZ, 0x4 ;  /* 0x00000004ff0c7424 */ /* 0x000fc600078e00ff */
[----:B------:R-:W-:Y:S01]  /*13a0*/  ISETP.GE.AND P1, PT, R27, UR12, PT ;  /* 0x0000000c1b007c0c */ /* 0x000fe2000bf26270 */
[----:B------:R-:W-:-:S12]  /*13b0*/  @!P2 IMAD.WIDE R12, R21, R12, UR16 ;  /* 0x00000010150cae25 */ /* 0x000fd8000f8e020c */
[----:B------:R-:W-:-:S04]  /*13c0*/  @!P1 IMAD.WIDE R14, R27, 0x4, R2 ;  /* 0x000000041b0e9825 */ /* 0x000fc800078e0202 */
[----:B------:R-:W-:-:S04]  /*13d0*/  @!P1 IMAD.WIDE R20, R27, 0x4, R4 ;  /* 0x000000041b149825 */ /* 0x000fc800078e0204 */
[----:B-1----:R-:W-:Y:S02]  /*13e0*/  @!P2 FFMA R25, R16, R25, R19 ;  /* 0x000000191019a223 */ /* 0x002fe40000000013 */
[----:B------:R-:W1:Y:S03]  /*13f0*/  @!P1 LDC R19, c[0x0][0x388] ;  /* 0x0000e200ff139b82 */ /* 0x000e660000000800 */
[----:B------:R2:W-:Y:S04]  /*1400*/  @!P2 STG.E desc[UR20][R12.64], R25 ;  /* 0x000000190c00a986 */ /* 0x0005e8000c101914 */
[----:B------:R3:W1:Y:S04]  /*1410*/  @!P1 LDG.E R14, desc[UR20][R14.64] ;  /* 0x000000140e0e9981 */ /* 0x000668000c1e1900 */
[----:B------:R-:W1:Y:S01]  /*1420*/  @!P1 LDG.E R21, desc[UR20][R20.64] ;  /* 0x0000001414159981 */ /* 0x000e62000c1e1900 */
[----:B0-----:R-:W-:Y:S01]  /*1430*/  IADD3 R23, PT, PT, R9, 0x180, RZ ;  /* 0x0000018009177810 */ /* 0x001fe20007ffe0ff */
[----:B------:R-:W-:-:S03]  /*1440*/  HFMA2 R8, -RZ, RZ, 0, 2.384185791015625e-07 ;  /* 0x00000004ff087431 */ /* 0x000fc600000001ff */
[----:B------:R-:W-:Y:S02]  /*1450*/  ISETP.GE.AND P2, PT, R23, UR12, PT ;  /* 0x0000000c17007c0c */ /* 0x000fe4000bf46270 */
[----:B------:R-:W-:-:S11]  /*1460*/  @!P1 IMAD.WIDE R8, R27, R8, UR16 ;  /* 0x000000101b089e25 */ /* 0x000fd6000f8e0208 */
[C---:B------:R-:W-:Y:S01]  /*1470*/  @!P2 IMAD.WIDE R10, R23.reuse, 0x4, R2 ;  /* 0x00000004170aa825 */ /* 0x040fe200078e0202 */
[----:B---3--:R-:W0:Y:S03]  /*1480*/  @!P2 LDC R15, c[0x0][0x388] ;  /* 0x0000e200ff0fab82 */ /* 0x008e260000000800 */
[----:B------:R-:W-:-:S04]  /*1490*/  @!P2 IMAD.WIDE R16, R23, 0x4, R4 ;  /* 0x000000041710a825 */ /* 0x000fc800078e0204 */
[----:B-1----:R-:W-:-:S05]  /*14a0*/  @!P1 FFMA R19, R14, R19, R21 ;  /* 0x000000130e139223 */ /* 0x002fca0000000015 */
[----:B------:R3:W-:Y:S04]  /*14b0*/  @!P1 STG.E desc[UR20][R8.64], R19 ;  /* 0x0000001308009986 */ /* 0x0007e8000c101914 */
[----:B------:R-:W0:Y:S04]  /*14c0*/  @!P2 LDG.E R10, desc[UR20][R10.64] ;  /* 0x000000140a0aa981 */ /* 0x000e28000c1e1900 */
[----:B------:R-:W0:Y:S01]  /*14d0*/  @!P2 LDG.E R17, desc[UR20][R16.64] ;  /* 0x000000141011a981 */ /* 0x000e22000c1e1900 */
[----:B--2---:R-:W-:Y:S01]  /*14e0*/  MOV R12, 0x4 ;  /* 0x00000004000c7802 */ /* 0x004fe20000000f00 */
[----:B------:R-:W-:-:S04]  /*14f0*/  VIADD R7, R7, 0x4 ;  /* 0x0000000407077836 */ /* 0x000fc80000000000 */
[----:B------:R-:W-:-:S04]  /*1500*/  @!P2 IMAD.WIDE R12, R23, R12, UR16 ;  /* 0x00000010170cae25 */ /* 0x000fc8000f8e020c */
[----:B0-----:R-:W-:-:S05]  /*1510*/  @!P2 FFMA R15, R10, R15, R17 ;  /* 0x0000000f0a0fa223 */ /* 0x001fca0000000011 */
[----:B------:R3:W-:Y:S02]  /*1520*/  @!P2 STG.E desc[UR20][R12.64], R15 ;  /* 0x0000000f0c00a986 */ /* 0x0007e4000c101914 */
.L_x_31:
[----:B------:R-:W-:Y:S05]  /*1530*/  @!P0 EXIT ;  /* 0x000000000000894d */ /* 0x000fea0003800000 */
[----:B------:R-:W-:Y:S02]  /*1540*/  ISETP.NE.AND P0, PT, R22, 0x1, PT ;  /* 0x000000011600780c */ /* 0x000fe40003f05270 */
[----:B------:R-:W-:-:S04]  /*1550*/  LOP3.LUT R6, R6, 0x1, RZ, 0xc0, !PT ;  /* 0x0000000106067812 */ /* 0x000fc800078ec0ff */
[----:B------:R-:W-:-:S07]  /*1560*/  ISETP.NE.U32.AND P2, PT, R6, 0x1, PT ;  /* 0x000000010600780c */ /* 0x000fce0003f45070 */
[----:B------:R-:W-:Y:S06]  /*1570*/  @!P0 BRA `(.L_x_32) ;  /* 0x00000000005c8947 */ /* 0x000fec0003800000 */
[----:B-1-3--:R-:W-:-:S04]  /*1580*/  LEA R13, R7, R0, 0x7 ;  /* 0x00000000070d7211 */ /* 0x00afc800078e38ff */
[----:B------:R-:W-:-:S13]  /*1590*/  ISETP.GE.AND P0, PT, R13, UR12, PT ;  /* 0x0000000c0d007c0c */ /* 0x000fda000bf06270 */
[C---:B------:R-:W-:Y:S01]  /*15a0*/  @!P0 IMAD.WIDE R8, R13.reuse, 0x4, R2 ;  /* 0x000000040d088825 */ /* 0x040fe200078e0202 */
[----:B------:R-:W0:Y:S03]  /*15b0*/  @!P0 LDC R19, c[0x0][0x388] ;  /* 0x0000e200ff138b82 */ /* 0x000e260000000800 */
[C---:B------:R-:W-:Y:S02]  /*15c0*/  @!P0 IMAD.WIDE R10, R13.reuse, 0x4, R4 ;  /* 0x000000040d0a8825 */ /* 0x040fe400078e0204 */
[----:B------:R-:W0:Y:S04]  /*15d0*/  @!P0 LDG.E R8, desc[UR20][R8.64] ;  /* 0x0000001408088981 */ /* 0x000e28000c1e1900 */
[----:B------:R-:W0:Y:S01]  /*15e0*/  @!P0 LDG.E R11, desc[UR20][R10.64] ;  /* 0x000000140a0b8981 */ /* 0x000e22000c1e1900 */
[----:B------:R-:W-:Y:S01]  /*15f0*/  IADD3 R21, PT, PT, R13, 0x80, RZ ;  /* 0x000000800d157810 */ /* 0x000fe20007ffe0ff */
[----:B------:R-:W-:-:S03]  /*1600*/  HFMA2 R12, -RZ, RZ, 0, 2.384185791015625e-07 ;  /* 0x00000004ff0c7431 */ /* 0x000fc600000001ff */
[----:B------:R-:W-:Y:S02]  /*1610*/  ISETP.GE.AND P1, PT, R21, UR12, PT ;  /* 0x0000000c15007c0c */ /* 0x000fe4000bf26270 */
[----:B------:R-:W-:-:S11]  /*1620*/  @!P0 IMAD.WIDE R12, R13, R12, UR16 ;  /* 0x000000100d0c8e25 */ /* 0x000fd6000f8e020c */
[----:B------:R-:W-:-:S04]  /*1630*/  @!P1 IMAD.WIDE R14, R21, 0x4, R2 ;  /* 0x00000004150e9825 */ /* 0x000fc800078e0202 */
[----:B------:R-:W-:-:S04]  /*1640*/  @!P1 IMAD.WIDE R16, R21, 0x4, R4 ;  /* 0x0000000415109825 */ /* 0x000fc800078e0204 */
[----:B0-----:R-:W-:Y:S02]  /*1650*/  @!P0 FFMA R19, R8, R19, R11 ;  /* 0x0000001308138223 */ /* 0x001fe4000000000b */
[----:B------:R-:W0:Y:S03]  /*1660*/  @!P1 LDC R11, c[0x0][0x388] ;  /* 0x0000e200ff0b9b82 */ /* 0x000e260000000800 */
[----:B------:R2:W-:Y:S04]  /*1670*/  @!P0 STG.E desc[UR20][R12.64], R19 ;  /* 0x000000130c008986 */ /* 0x0005e8000c101914 */
[----:B------:R-:W0:Y:S04]  /*1680*/  @!P1 LDG.E R14, desc[UR20][R14.64] ;  /* 0x000000140e0e9981 */ /* 0x000e28000c1e1900 */
[----:B------:R-:W0:Y:S01]  /*1690*/  @!P1 LDG.E R17, desc[UR20][R16.64] ;  /* 0x0000001410119981 */ /* 0x000e22000c1e1900 */
[----:B------:R-:W-:Y:S01]  /*16a0*/  IMAD.MOV.U32 R8, RZ, RZ, 0x4 ;  /* 0x00000004ff087424 */ /* 0x000fe200078e00ff */
[----:B------:R-:W-:-:S03]  /*16b0*/  IADD3 R7, PT, PT, R7, 0x2, RZ ;  /* 0x0000000207077810 */ /* 0x000fc60007ffe0ff */
[----:B------:R-:W-:-:S04]  /*16c0*/  @!P1 IMAD.WIDE R8, R21, R8, UR16 ;  /* 0x0000001015089e25 */ /* 0x000fc8000f8e0208 */
[----:B0-----:R-:W-:-:S05]  /*16d0*/  @!P1 FFMA R11, R14, R11, R17 ;  /* 0x0000000b0e0b9223 */ /* 0x001fca0000000011 */
[----:B------:R2:W-:Y:S02]  /*16e0*/  @!P1 STG.E desc[UR20][R8.64], R11 ;  /* 0x0000000b08009986 */ /* 0x0005e4000c101914 */
.L_x_32:
[----:B------:R-:W-:Y:S05]  /*16f0*/  @P2 EXIT ;  /* 0x000000000000294d */ /* 0x000fea0003800000 */
[----:B------:R-:W-:-:S04]  /*1700*/  LEA R7, R7, R0, 0x7 ;  /* 0x0000000007077211 */ /* 0x000fc800078e38ff */
[----:B------:R-:W-:-:S13]  /*1710*/  ISETP.GE.AND P0, PT, R7, UR12, PT ;  /* 0x0000000c07007c0c */ /* 0x000fda000bf06270 */
[----:B------:R-:W-:Y:S05]  /*1720*/  @P0 EXIT ;  /* 0x000000000000094d */ /* 0x000fea0003800000 */
[C---:B------:R-:W-:Y:S01]  /*1730*/  IMAD.WIDE R2, R7.reuse, 0x4, R2 ;  /* 0x0000000407027825 */ /* 0x040fe200078e0202 */
[----:B------:R-:W2:Y:S03]  /*1740*/  LDCU UR4, c[0x0][0x388] ;  /* 0x00007100ff0477ac */ /* 0x000ea60008000800 */
[----:B------:R-:W-:Y:S02]  /*1750*/  IMAD.WIDE R4, R7, 0x4, R4 ;  /* 0x0000000407047825 */ /* 0x000fe400078e0204 */
[----:B------:R-:W2:Y:S04]  /*1760*/  LDG.E R2, desc[UR20][R2.64] ;  /* 0x0000001402027981 */ /* 0x000ea8000c1e1900 */
[----:B------:R-:W2:Y:S01]  /*1770*/  LDG.E R5, desc[UR20][R4.64] ;  /* 0x0000001404057981 */ /* 0x000ea2000c1e1900 */
[----:B------:R-:W-:-:S05]  /*1780*/  MOV R6, 0x4 ;  /* 0x0000000400067802 */ /* 0x000fca0000000f00 */
[----:B------:R-:W-:-:S04]  /*1790*/  IMAD.WIDE R6, R7, R6, UR16 ;  /* 0x0000001007067e25 */ /* 0x000fc8000f8e0206 */
[----:B--23--:R-:W-:-:S05]  /*17a0*/  FFMA R9, R2, UR4, R5 ;  /* 0x0000000402097c23 */ /* 0x00cfca0008000005 */
[----:B------:R-:W-:Y:S01]  /*17b0*/  STG.E desc[UR20][R6.64], R9 ;  /* 0x0000000906007986 */ /* 0x000fe2000c101914 */
[----:B------:R-:W-:Y:S05]  /*17c0*/  EXIT ;  /* 0x000000000000794d */ /* 0x000fea0003800000 */
.L_x_33:
        /* <DEDUP_REMOVED lines=11> */
.L_x_36:


//--------------------- .text._ZN3cub18CUB_300001_SM_10006detail11EmptyKernelIvEEvv --------------------------
	.section	.text._ZN3cub18CUB_300001_SM_10006detail11EmptyKernelIvEEvv,"ax",@progbits
	.align	128
        .global         _ZN3cub18CUB_300001_SM_10006detail11EmptyKernelIvEEvv
        .type           _ZN3cub18CUB_300001_SM_10006detail11EmptyKernelIvEEvv,@function
        .size           _ZN3cub18CUB_300001_SM_10006detail11EmptyKernelIvEEvv,(.L_x_37 - _ZN3cub18CUB_300001_SM_10006detail11EmptyKernelIvEEvv)
        .other          _ZN3cub18CUB_300001_SM_10006detail11EmptyKernelIvEEvv,@"STO_CUDA_ENTRY STV_DEFAULT"
_ZN3cub18CUB_300001_SM_10006detail11EmptyKernelIvEEvv:
.text._ZN3cub18CUB_300001_SM_10006detail11EmptyKernelIvEEvv:
[----:B------:R-:W-:Y:S01]  /*0000*/  LDC R1, c[0x0][0x37c] ;  /* 0x0000df00ff017b82 */ /* 0x000fe20000000800 */
[----:B------:R-:W-:Y:S05]  /*0010*/  EXIT ;  /* 0x000000000000794d */ /* 0x000fea0003800000 */
.L_x_34:
        /* <DEDUP_REMOVED lines=14> */
.L_x_37:


//--------------------- .nv.shared.reserved.0     --------------------------
	.section	.nv.shared.reserved.0,"aw",@nobits
	.weak		__nv_reservedSMEM_offset_0_alias
	.size		__nv_reservedSMEM_offset_0_alias, 0, 64
	.other		__nv_reservedSMEM_offset_0_alias,@"STO_CUDA_RESERVED_SHARED STV_DEFAULT"
__nv_reservedSMEM_offset_0_alias:
	.zero		0
	.zero		64


//--------------------- .nv.global                --------------------------
	.section	.nv.global,"aw",@nobits
.nv.global:
	.type		_ZN34_INTERNAL_7f81e0dc_4_k_cu_54babb5d6thrust24THRUST_300001_SM_1000_NS3seqE,@object
	.size		_ZN34_INTERNAL_7f81e0dc_4_k_cu_54babb5d6thrust24THRUST_300001_SM_1000_NS3seqE,(_ZN34_INTERNAL_7f81e0dc_4_k_cu_54babb5d4cuda3std3__48in_placeE - _ZN34_INTERNAL_7f81e0dc_4_k_cu_54babb5d6thrust24THRUST_300001_SM_1000_NS3seqE)
_ZN34_INTERNAL_7f81e0dc_4_k_cu_54babb5d6thrust24THRUST_300001_SM_1000_NS3seqE:
	.zero		1
	.type		_ZN34_INTERNAL_7f81e0dc_4_k_cu_54babb5d4cuda3std3__48in_placeE,@object
	.size		_ZN34_INTERNAL_7f81e0dc_4_k_cu_54babb5d4cuda3std3__48in_placeE,(_ZN34_INTERNAL_7f81e0dc_4_k_cu_54babb5d4cuda3std6ranges3__45__cpo4sizeE - _ZN34_INTERNAL_7f81e0dc_4_k_cu_54babb5d4cuda3std3__48in_placeE)
_ZN34_INTERNAL_7f81e0dc_4_k_cu_54babb5d4cuda3std3__48in_placeE:
	.zero		1
	.type		_ZN34_INTERNAL_7f81e0dc_4_k_cu_54babb5d4cuda3std6ranges3__45__cpo4sizeE,@object
	.size		_ZN34_INTERNAL_7f81e0dc_4_k_cu_54babb5d4cuda3std6ranges3__45__cpo4sizeE,(_ZN34_INTERNAL_7f81e0dc_4_k_cu_54babb5d6thrust24THRUST_300001_SM_1000_NS12placeholders2_3E - _ZN34_INTERNAL_7f81e0dc_4_k_cu_54babb5d4cuda3std6ranges3__45__cpo4sizeE)
_ZN34_INTERNAL_7f81e0dc_4_k_cu_54babb5d4cuda3std6ranges3__45__cpo4sizeE:
	.zero		1
	.type		_ZN34_INTERNAL_7f81e0dc_4_k_cu_54babb5d6thrust24THRUST_300001_SM_1000_NS12placeholders2_3E,@object
	.size		_ZN34_INTERNAL_7f81e0dc_4_k_cu_54babb5d6thrust24THRUST_300001_SM_1000_NS12placeholders2_3E,(_ZN34_INTERNAL_7f81e0dc_4_k_cu_54babb5d4cuda3std3__45__cpo6cbeginE - _ZN34_INTERNAL_7f81e0dc_4_k_cu_54babb5d6thrust24THRUST_300001_SM_1000_NS12placeholders2_3E)
_ZN34_INTERNAL_7f81e0dc_4_k_cu_54babb5d6thrust24THRUST_300001_SM_1000_NS12placeholders2_3E:
	.zero		1
	.type		_ZN34_INTERNAL_7f81e0dc_4_k_cu_54babb5d4cuda3std3__45__cpo6cbeginE,@object
	.size		_ZN34_INTERNAL_7f81e0dc_4_k_cu_54babb5d4cuda3std3__45__cpo6cbeginE,(_ZN34_INTERNAL_7f81e0dc_4_k_cu_54babb5d4cuda3std6ranges3__45__cpo6cbeginE - _ZN34_INTERNAL_7f81e0dc_4_k_cu_54babb5d4cuda3std3__45__cpo6cbeginE)
_ZN34_INTERNAL_7f81e0dc_4_k_cu_54babb5d4cuda3std3__45__cpo6cbeginE:
	.zero		1
	.type		_ZN34_INTERNAL_7f81e0dc_4_k_cu_54babb5d4cuda3std6ranges3__45__cpo6cbeginE,@object
	.size		_ZN34_INTERNAL_7f81e0dc_4_k_cu_54babb5d4cuda3std6ranges3__45__cpo6cbeginE,(_ZN34_INTERNAL_7f81e0dc_4_k_cu_54babb5d6thrust24THRUST_300001_SM_1000_NS12placeholders2_7E - _ZN34_INTERNAL_7f81e0dc_4_k_cu_54babb5d4cuda3std6ranges3__45__cpo6cbeginE)
_ZN34_INTERNAL_7f81e0dc_4_k_cu_54babb5d4cuda3std6ranges3__45__cpo6cbeginE:
	.zero		1
	.type		_ZN34_INTERNAL_7f81e0dc_4_k_cu_54babb5d6thrust24THRUST_300001_SM_1000_NS12placeholders2_7E,@object
	.size		_ZN34_INTERNAL_7f81e0dc_4_k_cu_54babb5d6thrust24THRUST_300001_SM_1000_NS12placeholders2_7E,(_ZN34_INTERNAL_7f81e0dc_4_k_cu_54babb5d4cuda3std3__45__cpo7crbeginE - _ZN34_INTERNAL_7f81e0dc_4_k_cu_54babb5d6thrust24THRUST_300001_SM_1000_NS12placeholders2_7E)
_ZN34_INTERNAL_7f81e0dc_4_k_cu_54babb5d6thrust24THRUST_300001_SM_1000_NS12placeholders2_7E:
	.zero		1
	.type		_ZN34_INTERNAL_7f81e0dc_4_k_cu_54babb5d4cuda3std3__45__cpo7crbeginE,@object
	.size		_ZN34_INTERNAL_7f81e0dc_4_k_cu_54babb5d4cuda3std3__45__cpo7crbeginE,(_ZN34_INTERNAL_7f81e0dc_4_k_cu_54babb5d4cuda3std6ranges3__45__cpo4nextE - _ZN34_INTERNAL_7f81e0dc_4_k_cu_54babb5d4cuda3std3__45__cpo7crbeginE)
_ZN34_INTERNAL_7f81e0dc_4_k_cu_54babb5d4cuda3std3__45__cpo7crbeginE:
	.zero		1
	.type		_ZN34_INTERNAL_7f81e0dc_4_k_cu_54babb5d4cuda3std6ranges3__45__cpo4nextE,@object
	.size		_ZN34_INTERNAL_7f81e0dc_4_k_cu_54babb5d4cuda3std6ranges3__45__cpo4nextE,(_ZN34_INTERNAL_7f81e0dc_4_k_cu_54babb5d4cuda3std6ranges3__45__cpo4swapE - _ZN34_INTERNAL_7f81e0dc_4_k_cu_54babb5d4cuda3std6ranges3__45__cpo4nextE)
_ZN34_INTERNAL_7f81e0dc_4_k_cu_54babb5d4cuda3std6ranges3__45__cpo4nextE:
	.zero		1
	.type		_ZN34_INTERNAL_7f81e0dc_4_k_cu_54babb5d4cuda3std6ranges3__45__cpo4swapE,@object
	.size		_ZN34_INTERNAL_7f81e0dc_4_k_cu_54babb5d4cuda3std6ranges3__45__cpo4swapE,(_ZN34_INTERNAL_7f81e0dc_4_k_cu_54babb5d6thrust24THRUST_300001_SM_1000_NS8cuda_cub10par_nosyncE - _ZN34_INTERNAL_7f81e0dc_4_k_cu_54babb5d4cuda3std6ranges3__45__cpo4swapE)
_ZN34_INTERNAL_7f81e0dc_4_k_cu_54babb5d4cuda3std6ranges3__45__cpo4swapE:
	.zero		1
	.type		_ZN34_INTERNAL_7f81e0dc_4_k_cu_54babb5d6thrust24THRUST_300001_SM_1000_NS8cuda_cub10par_nosyncE,@object
	.size		_ZN34_INTERNAL_7f81e0dc_4_k_cu_54babb5d6thrust24THRUST_300001_SM_1000_NS8cuda_cub10par_nosyncE,(_ZN34_INTERNAL_7f81e0dc_4_k_cu_54babb5d6thrust24THRUST_300001_SM_1000_NS12placeholders2_9E - _ZN34_INTERNAL_7f81e0dc_4_k_cu_54babb5d6thrust24THRUST_300001_SM_1000_NS8cuda_cub10par_nosyncE)
_ZN34_INTERNAL_7f81e0dc_4_k_cu_54babb5d6thrust24THRUST_300001_SM_1000_NS8cuda_cub10par_nosyncE:
	.zero		1
	.type		_ZN34_INTERNAL_7f81e0dc_4_k_cu_54babb5d6thrust24THRUST_300001_SM_1000_NS12placeholders2_9E,@object
	.size		_ZN34_INTERNAL_7f81e0dc_4_k_cu_54babb5d6thrust24THRUST_300001_SM_1000_NS12placeholders2_9E,(_ZN34_INTERNAL_7f81e0dc_4_k_cu_54babb5d4cuda3std3__436_GLOBAL__N__7f81e0dc_4_k_cu_54babb5d6ignoreE - _ZN34_INTERNAL_7f81e0dc_4_k_cu_54babb5d6thrust24THRUST_300001_SM_1000_NS12placeholders2_9E)
_ZN34_INTERNAL_7f81e0dc_4_k_cu_54babb5d6thrust24THRUST_300001_SM_1000_NS12placeholders2_9E:
	.zero		1
	.type		_ZN34_INTERNAL_7f81e0dc_4_k_cu_54babb5d4cuda3std3__436_GLOBAL__N__7f81e0dc_4_k_cu_54babb5d6ignoreE,@object
	.size		_ZN34_INTERNAL_7f81e0dc_4_k_cu_54babb5d4cuda3std3__436_GLOBAL__N__7f81e0dc_4_k_cu_54babb5d6ignoreE,(_ZN34_INTERNAL_7f81e0dc_4_k_cu_54babb5d4cuda3std6ranges3__45__cpo4dataE - _ZN34_INTERNAL_7f81e0dc_4_k_cu_54babb5d4cuda3std3__436_GLOBAL__N__7f81e0dc_4_k_cu_54babb5d6ignoreE)
_ZN34_INTERNAL_7f81e0dc_4_k_cu_54babb5d4cuda3std3__436_GLOBAL__N__7f81e0dc_4_k_cu_54babb5d6ignoreE:
	.zero		1
	.type		_ZN34_INTERNAL_7f81e0dc_4_k_cu_54babb5d4cuda3std6ranges3__45__cpo4dataE,@object
	.size		_ZN34_INTERNAL_7f81e0dc_4_k_cu_54babb5d4cuda3std6ranges3__45__cpo4dataE,(_ZN34_INTERNAL_7f81e0dc_4_k_cu_54babb5d6thrust24THRUST_300001_SM_1000_NS12placeholders2_1E - _ZN34_INTERNAL_7f81e0dc_4_k_cu_54babb5d4cuda3std6ranges3__45__cpo4dataE)
_ZN34_INTERNAL_7f81e0dc_4_k_cu_54babb5d4cuda3std6ranges3__45__cpo4dataE:
	.zero		1
	.type		_ZN34_INTERNAL_7f81e0dc_4_k_cu_54babb5d6thrust24THRUST_300001_SM_1000_NS12placeholders2_1E,@object
	.size		_ZN34_INTERNAL_7f81e0dc_4_k_cu_54babb5d6thrust24THRUST_300001_SM_1000_NS12placeholders2_1E,(_ZN34_INTERNAL_7f81e0dc_4_k_cu_54babb5d4cuda3std3__45__cpo5beginE - _ZN34_INTERNAL_7f81e0dc_4_k_cu_54babb5d6thrust24THRUST_300001_SM_1000_NS12placeholders2_1E)
_ZN34_INTERNAL_7f81e0dc_4_k_cu_54babb5d6thrust24THRUST_300001_SM_1000_NS12placeholders2_1E:
	.zero		1
	.type		_ZN34_INTERNAL_7f81e0dc_4_k_cu_54babb5d4cuda3std3__45__cpo5beginE,@object
	.size		_ZN34_INTERNAL_7f81e0dc_4_k_cu_54babb5d4cuda3std3__45__cpo5beginE,(_ZN34_INTERNAL_7f81e0dc_4_k_cu_54babb5d4cuda3std6ranges3__45__cpo5beginE - _ZN34_INTERNAL_7f81e0dc_4_k_cu_54babb5d4cuda3std3__45__cpo5beginE)
_ZN34_INTERNAL_7f81e0dc_4_k_cu_54babb5d4cuda3std3__45__cpo5beginE:
	.zero		1
	.type		_ZN34_INTERNAL_7f81e0dc_4_k_cu_54babb5d4cuda3std6ranges3__45__cpo5beginE,@object
	.size		_ZN34_INTERNAL_7f81e0dc_4_k_cu_54babb5d4cuda3std6ranges3__45__cpo5beginE,(_ZN34_INTERNAL_7f81e0dc_4_k_cu_54babb5d6thrust24THRUST_300001_SM_1000_NS12placeholders2_5E - _ZN34_INTERNAL_7f81e0dc_4_k_cu_54babb5d4cuda3std6ranges3__45__cpo5beginE)
_ZN34_INTERNAL_7f81e0dc_4_k_cu_54babb5d4cuda3std6ranges3__45__cpo5beginE:
	.zero		1
	.type		_ZN34_INTERNAL_7f81e0dc_4_k_cu_54babb5d6thrust24THRUST_300001_SM_1000_NS12placeholders2_5E,@object
	.size		_ZN34_INTERNAL_7f81e0dc_4_k_cu_54babb5d6thrust24THRUST_300001_SM_1000_NS12placeholders2_5E,(_ZN34_INTERNAL_7f81e0dc_4_k_cu_54babb5d4cuda3std3__45__cpo6rbeginE - _ZN34_INTERNAL_7f81e0dc_4_k_cu_54babb5d6thrust24THRUST_300001_SM_1000_NS12placeholders2_5E)
_ZN34_INTERNAL_7f81e0dc_4_k_cu_54babb5d6thrust24THRUST_300001_SM_1000_NS12placeholders2_5E:
	.zero		1
	.type		_ZN34_INTERNAL_7f81e0dc_4_k_cu_54babb5d4cuda3std3__45__cpo6rbeginE,@object
	.size		_ZN34_INTERNAL_7f81e0dc_4_k_cu_54babb5d4cuda3std3__45__cpo6rbeginE,(_ZN34_INTERNAL_7f81e0dc_4_k_cu_54babb5d4cuda3std6ranges3__45__cpo7advanceE - _ZN34_INTERNAL_7f81e0dc_4_k_cu_54babb5d4cuda3std3__45__cpo6rbeginE)
_ZN34_INTERNAL_7f81e0dc_4_k_cu_54babb5d4cuda3std3__45__cpo6rbeginE:
	.zero		1
	.type		_ZN34_INTERNAL_7f81e0dc_4_k_cu_54babb5d4cuda3std6ranges3__45__cpo7advanceE,@object
	.size		_ZN34_INTERNAL_7f81e0dc_4_k_cu_54babb5d4cuda3std6ranges3__45__cpo7advanceE,(_ZN34_INTERNAL_7f81e0dc_4_k_cu_54babb5d4cuda3std3__47nulloptE - _ZN34_INTERNAL_7f81e0dc_4_k_cu_54babb5d4cuda3std6ranges3__45__cpo7advanceE)
_ZN34_INTERNAL_7f81e0dc_4_k_cu_54babb5d4cuda3std6ranges3__45__cpo7advanceE:
	.zero		1
	.type		_ZN34_INTERNAL_7f81e0dc_4_k_cu_54babb5d4cuda3std3__47nulloptE,@object
	.size		_ZN34_INTERNAL_7f81e0dc_4_k_cu_54babb5d4cuda3std3__47nulloptE,(_ZN34_INTERNAL_7f81e0dc_4_k_cu_54babb5d4cuda3std6ranges3__45__cpo8distanceE - _ZN34_INTERNAL_7f81e0dc_4_k_cu_54babb5d4cuda3std3__47nulloptE)
_ZN34_INTERNAL_7f81e0dc_4_k_cu_54babb5d4cuda3std3__47nulloptE:
	.zero		1
	.type		_ZN34_INTERNAL_7f81e0dc_4_k_cu_54babb5d4cuda3std6ranges3__45__cpo8distanceE,@object
	.size		_ZN34_INTERNAL_7f81e0dc_4_k_cu_54babb5d4cuda3std6ranges3__45__cpo8distanceE,(_ZN34_INTERNAL_7f81e0dc_4_k_cu_54babb5d6thrust24THRUST_300001_SM_1000_NS12placeholders3_10E - _ZN34_INTERNAL_7f81e0dc_4_k_cu_54babb5d4cuda3std6ranges3__45__cpo8distanceE)
_ZN34_INTERNAL_7f81e0dc_4_k_cu_54babb5d4cuda3std6ranges3__45__cpo8distanceE:
	.zero		1
	.type		_ZN34_INTERNAL_7f81e0dc_4_k_cu_54babb5d6thrust24THRUST_300001_SM_1000_NS12placeholders3_10E,@object
	.size		_ZN34_INTERNAL_7f81e0dc_4_k_cu_54babb5d6thrust24THRUST_300001_SM_1000_NS12placeholders3_10E,(_ZN34_INTERNAL_7f81e0dc_4_k_cu_54babb5d4cuda3std3__419piecewise_constructE - _ZN34_INTERNAL_7f81e0dc_4_k_cu_54babb5d6thrust24THRUST_300001_SM_1000_NS12placeholders3_10E)
_ZN34_INTERNAL_7f81e0dc_4_k_cu_54babb5d6thrust24THRUST_300001_SM_1000_NS12placeholders3_10E:
	.zero		1
	.type		_ZN34_INTERNAL_7f81e0dc_4_k_cu_54babb5d4cuda3std3__419piecewise_constructE,@object
	.size		_ZN34_INTERNAL_7f81e0dc_4_k_cu_54babb5d4cuda3std3__419piecewise_constructE,(_ZN34_INTERNAL_7f81e0dc_4_k_cu_54babb5d4cuda3std6ranges3__45__cpo5cdataE - _ZN34_INTERNAL_7f81e0dc_4_k_cu_54babb5d4cuda3std3__419piecewise_constructE)
_ZN34_INTERNAL_7f81e0dc_4_k_cu_54babb5d4cuda3std3__419piecewise_constructE:
	.zero		1
	.type		_ZN34_INTERNAL_7f81e0dc_4_k_cu_54babb5d4cuda3std6ranges3__45__cpo5cdataE,@object
	.size		_ZN34_INTERNAL_7f81e0dc_4_k_cu_54babb5d4cuda3std6ranges3__45__cpo5cdataE,(_ZN34_INTERNAL_7f81e0dc_4_k_cu_54babb5d6thrust24THRUST_300001_SM_1000_NS12placeholders2_2E - _ZN34_INTERNAL_7f81e0dc_4_k_cu_54babb5d4cuda3std6ranges3__45__cpo5cdataE)
_ZN34_INTERNAL_7f81e0dc_4_k_cu_54babb5d4cuda3std6ranges3__45__cpo5cdataE:
	.zero		1
	.type		_ZN34_INTERNAL_7f81e0dc_4_k_cu_54babb5d6thrust24THRUST_300001_SM_1000_NS12placeholders2_2E,@object
	.size		_ZN34_INTERNAL_7f81e0dc_4_k_cu_54babb5d6thrust24THRUST_300001_SM_1000_NS12placeholders2_2E,(_ZN34_INTERNAL_7f81e0dc_4_k_cu_54babb5d4cuda3std3__45__cpo3endE - _ZN34_INTERNAL_7f81e0dc_4_k_cu_54babb5d6thrust24THRUST_300001_SM_1000_NS12placeholders2_2E)
_ZN34_INTERNAL_7f81e0dc_4_k_cu_54babb5d6thrust24THRUST_300001_SM_1000_NS12placeholders2_2E:
	.zero		1
	.type		_ZN34_INTERNAL_7f81e0dc_4_k_cu_54babb5d4cuda3std3__45__cpo3endE,@object
	.size		_ZN34_INTERNAL_7f81e0dc_4_k_cu_54babb5d4cuda3std3__45__cpo3endE,(_ZN34_INTERNAL_7f81e0dc_4_k_cu_54babb5d4cuda3std6ranges3__45__cpo3endE - _ZN34_INTERNAL_7f81e0dc_4_k_cu_54babb5d4cuda3std3__45__cpo3endE)
_ZN34_INTERNAL_7f81e0dc_4_k_cu_54babb5d4cuda3std3__45__cpo3endE:
	.zero		1
	.type		_ZN34_INTERNAL_7f81e0dc_4_k_cu_54babb5d4cuda3std6ranges3__45__cpo3endE,@object
	.size		_ZN34_INTERNAL_7f81e0dc_4_k_cu_54babb5d4cuda3std6ranges3__45__cpo3endE,(_ZN34_INTERNAL_7f81e0dc_4_k_cu_54babb5d6thrust24THRUST_300001_SM_1000_NS12placeholders2_6E - _ZN34_INTERNAL_7f81e0dc_4_k_cu_54babb5d4cuda3std6ranges3__45__cpo3endE)
_ZN34_INTERNAL_7f81e0dc_4_k_cu_54babb5d4cuda3std6ranges3__45__cpo3endE:
	.zero		1
	.type		_ZN34_INTERNAL_7f81e0dc_4_k_cu_54babb5d6thrust24THRUST_300001_SM_1000_NS12placeholders2_6E,@object
	.size		_ZN34_INTERNAL_7f81e0dc_4_k_cu_54babb5d6thrust24THRUST_300001_SM_1000_NS12placeholders2_6E,(_ZN34_INTERNAL_7f81e0dc_4_k_cu_54babb5d4cuda3std3__45__cpo4rendE - _ZN34_INTERNAL_7f81e0dc_4_k_cu_54babb5d6thrust24THRUST_300001_SM_1000_NS12placeholders2_6E)
_ZN34_INTERNAL_7f81e0dc_4_k_cu_54babb5d6thrust24THRUST_300001_SM_1000_NS12placeholders2_6E:
	.zero		1
	.type		_ZN34_INTERNAL_7f81e0dc_4_k_cu_54babb5d4cuda3std3__45__cpo4rendE,@object
	.size		_ZN34_INTERNAL_7f81e0dc_4_k_cu_54babb5d4cuda3std3__45__cpo4rendE,(_ZN34_INTERNAL_7f81e0dc_4_k_cu_54babb5d4cuda3std6ranges3__45__cpo9iter_swapE - _ZN34_INTERNAL_7f81e0dc_4_k_cu_54babb5d4cuda3std3__45__cpo4rendE)
_ZN34_INTERNAL_7f81e0dc_4_k_cu_54babb5d4cuda3std3__45__cpo4rendE:
	.zero		1
	.type		_ZN34_INTERNAL_7f81e0dc_4_k_cu_54babb5d4cuda3std6ranges3__45__cpo9iter_swapE,@object
	.size		_ZN34_INTERNAL_7f81e0dc_4_k_cu_54babb5d4cuda3std6ranges3__45__cpo9iter_swapE,(_ZN34_INTERNAL_7f81e0dc_4_k_cu_54babb5d4cuda3std3__48unexpectE - _ZN34_INTERNAL_7f81e0dc_4_k_cu_54babb5d4cuda3std6ranges3__45__cpo9iter_swapE)
_ZN34_INTERNAL_7f81e0dc_4_k_cu_54babb5d4cuda3std6ranges3__45__cpo9iter_swapE:
	.zero		1
	.type		_ZN34_INTERNAL_7f81e0dc_4_k_cu_54babb5d4cuda3std3__48unexpectE,@object
	.size		_ZN34_INTERNAL_7f81e0dc_4_k_cu_54babb5d4cuda3std3__48unexpectE,(_ZN34_INTERNAL_7f81e0dc_4_k_cu_54babb5d6thrust24THRUST_300001_SM_1000_NS8cuda_cub3parE - _ZN34_INTERNAL_7f81e0dc_4_k_cu_54babb5d4cuda3std3__48unexpectE)
_ZN34_INTERNAL_7f81e0dc_4_k_cu_54babb5d4cuda3std3__48unexpectE:
	.zero		1
	.type		_ZN34_INTERNAL_7f81e0dc_4_k_cu_54babb5d6thrust24THRUST_300001_SM_1000_NS8cuda_cub3parE,@object
	.size		_ZN34_INTERNAL_7f81e0dc_4_k_cu_54babb5d6thrust24THRUST_300001_SM_1000_NS8cuda_cub3parE,(_ZN34_INTERNAL_7f81e0dc_4_k_cu_54babb5d6thrust24THRUST_300001_SM_1000_NS12placeholders2_4E - _ZN34_INTERNAL_7f81e0dc_4_k_cu_54babb5d6thrust24THRUST_300001_SM_1000_NS8cuda_cub3parE)
_ZN34_INTERNAL_7f81e0dc_4_k_cu_54babb5d6thrust24THRUST_300001_SM_1000_NS8cuda_cub3parE:
	.zero		1
	.type		_ZN34_INTERNAL_7f81e0dc_4_k_cu_54babb5d6thrust24THRUST_300001_SM_1000_NS12placeholders2_4E,@object
	.size		_ZN34_INTERNAL_7f81e0dc_4_k_cu_54babb5d6thrust24THRUST_300001_SM_1000_NS12placeholders2_4E,(_ZN34_INTERNAL_7f81e0dc_4_k_cu_54babb5d4cuda3std3__45__cpo4cendE - _ZN34_INTERNAL_7f81e0dc_4_k_cu_54babb5d6thrust24THRUST_300001_SM_1000_NS12placeholders2_4E)
_ZN34_INTERNAL_7f81e0dc_4_k_cu_54babb5d6thrust24THRUST_300001_SM_1000_NS12placeholders2_4E:
	.zero		1
	.type		_ZN34_INTERNAL_7f81e0dc_4_k_cu_54babb5d4cuda3std3__45__cpo4cendE,@object
	.size		_ZN34_INTERNAL_7f81e0dc_4_k_cu_54babb5d4cuda3std3__45__cpo4cendE,(_ZN34_INTERNAL_7f81e0dc_4_k_cu_54babb5d4cuda3std6ranges3__45__cpo4cendE - _ZN34_INTERNAL_7f81e0dc_4_k_cu_54babb5d4cuda3std3__45__cpo4cendE)
_ZN34_INTERNAL_7f81e0dc_4_k_cu_54babb5d4cuda3std3__45__cpo4cendE:
	.zero		1
	.type		_ZN34_INTERNAL_7f81e0dc_4_k_cu_54babb5d4cuda3std6ranges3__45__cpo4cendE,@object
	.size		_ZN34_INTERNAL_7f81e0dc_4_k_cu_54babb5d4cuda3std6ranges3__45__cpo4cendE,(_ZN34_INTERNAL_7f81e0dc_4_k_cu_54babb5d4cuda3std3__420unreachable_sentinelE - _ZN34_INTERNAL_7f81e0dc_4_k_cu_54babb5d4cuda3std6ranges3__45__cpo4cendE)
_ZN34_INTERNAL_7f81e0dc_4_k_cu_54babb5d4cuda3std6ranges3__45__cpo4cendE:
	.zero		1
	.type		_ZN34_INTERNAL_7f81e0dc_4_k_cu_54babb5d4cuda3std3__420unreachable_sentinelE,@object
	.size		_ZN34_INTERNAL_7f81e0dc_4_k_cu_54babb5d4cuda3std3__420unreachable_sentinelE,(_ZN34_INTERNAL_7f81e0dc_4_k_cu_54babb5d4cuda3std6ranges3__45__cpo5ssizeE - _ZN34_INTERNAL_7f81e0dc_4_k_cu_54babb5d4cuda3std3__420unreachable_sentinelE)
_ZN34_INTERNAL_7f81e0dc_4_k_cu_54babb5d4cuda3std3__420unreachable_sentinelE:
	.zero		1
	.type		_ZN34_INTERNAL_7f81e0dc_4_k_cu_54babb5d4cuda3std6ranges3__45__cpo5ssizeE,@object
	.size		_ZN34_INTERNAL_7f81e0dc_4_k_cu_54babb5d4cuda3std6ranges3__45__cpo5ssizeE,(_ZN34_INTERNAL_7f81e0dc_4_k_cu_54babb5d6thrust24THRUST_300001_SM_1000_NS12placeholders2_8E - _ZN34_INTERNAL_7f81e0dc_4_k_cu_54babb5d4cuda3std6ranges3__45__cpo5ssizeE)
_ZN34_INTERNAL_7f81e0dc_4_k_cu_54babb5d4cuda3std6ranges3__45__cpo5ssizeE:
	.zero		1
	.type		_ZN34_INTERNAL_7f81e0dc_4_k_cu_54babb5d6thrust24THRUST_300001_SM_1000_NS12placeholders2_8E,@object
	.size		_ZN34_INTERNAL_7f81e0dc_4_k_cu_54babb5d6thrust24THRUST_300001_SM_1000_NS12placeholders2_8E,(_ZN34_INTERNAL_7f81e0dc_4_k_cu_54babb5d4cuda3std3__45__cpo5crendE - _ZN34_INTERNAL_7f81e0dc_4_k_cu_54babb5d6thrust24THRUST_300001_SM_1000_NS12placeholders2_8E)
_ZN34_INTERNAL_7f81e0dc_4_k_cu_54babb5d6thrust24THRUST_300001_SM_1000_NS12placeholders2_8E:
	.zero		1
	.type		_ZN34_INTERNAL_7f81e0dc_4_k_cu_54babb5d4cuda3std3__45__cpo5crendE,@object
	.size		_ZN34_INTERNAL_7f81e0dc_4_k_cu_54babb5d4cuda3std3__45__cpo5crendE,(_ZN34_INTERNAL_7f81e0dc_4_k_cu_54babb5d4cuda3std6ranges3__45__cpo4prevE - _ZN34_INTERNAL_7f81e0dc_4_k_cu_54babb5d4cuda3std3__45__cpo5crendE)
_ZN34_INTERNAL_7f81e0dc_4_k_cu_54babb5d4cuda3std3__45__cpo5crendE:
	.zero		1
	.type		_ZN34_INTERNAL_7f81e0dc_4_k_cu_54babb5d4cuda3std6ranges3__45__cpo4prevE,@object
	.size		_ZN34_INTERNAL_7f81e0dc_4_k_cu_54babb5d4cuda3std6ranges3__45__cpo4prevE,(_ZN34_INTERNAL_7f81e0dc_4_k_cu_54babb5d4cuda3std6ranges3__45__cpo9iter_moveE - _ZN34_INTERNAL_7f81e0dc_4_k_cu_54babb5d4cuda3std6ranges3__45__cpo4prevE)
_ZN34_INTERNAL_7f81e0dc_4_k_cu_54babb5d4cuda3std6ranges3__45__cpo4prevE:
	.zero		1
	.type		_ZN34_INTERNAL_7f81e0dc_4_k_cu_54babb5d4cuda3std6ranges3__45__cpo9iter_moveE,@object
	.size		_ZN34_INTERNAL_7f81e0dc_4_k_cu_54babb5d4cuda3std6ranges3__45__cpo9iter_moveE,(_ZN34_INTERNAL_7f81e0dc_4_k_cu_54babb5d6thrust24THRUST_300001_SM_1000_NS6system6detail10sequential3seqE - _ZN34_INTERNAL_7f81e0dc_4_k_cu_54babb5d4cuda3std6ranges3__45__cpo9iter_moveE)
_ZN34_INTERNAL_7f81e0dc_4_k_cu_54babb5d4cuda3std6ranges3__45__cpo9iter_moveE:
	.zero		1
	.type		_ZN34_INTERNAL_7f81e0dc_4_k_cu_54babb5d6thrust24THRUST_300001_SM_1000_NS6system6detail10sequential3seqE,@object
	.size		_ZN34_INTERNAL_7f81e0dc_4_k_cu_54babb5d6thrust24THRUST_300001_SM_1000_NS6system6detail10sequential3seqE,(.L_31 - _ZN34_INTERNAL_7f81e0dc_4_k_cu_54babb5d6thrust24THRUST_300001_SM_1000_NS6system6detail10sequential3seqE)
_ZN34_INTERNAL_7f81e0dc_4_k_cu_54babb5d6thrust24THRUST_300001_SM_1000_NS6system6detail10sequential3seqE:
	.zero		1
.L_31:


//--------------------- .nv.constant0._ZN3cub18CUB_300001_SM_10006detail9transform16transform_kernelINS2_10policy_hubILb1EN4cuda3std3__45tupleIJN6thrust24THRUST_300001_SM_1000_NS6detail15normal_iteratorINSA_10device_ptrIfEEEESF_EEEE10policy1000El10saxpy_funcSF_JPfSK_EEEvT0_iT1_T2_DpNS2_10kernel_argIT3_EE --------------------------
	.section	.nv.constant0._ZN3cub18CUB_300001_SM_10006detail9transform16transform_kernelINS2_10policy_hubILb1EN4cuda3std3__45tupleIJN6thrust24THRUST_300001_SM_1000_NS6detail15normal_iteratorINSA_10device_ptrIfEEEESF_EEEE10policy1000El10saxpy_funcSF_JPfSK_EEEvT0_iT1_T2_DpNS2_10kernel_argIT3_EE,"a",@progbits
	.sectionflags	@""
	.align	4
.nv.constant0._ZN3cub18CUB_300001_SM_10006detail9transform16transform_kernelINS2_10policy_hubILb1EN4cuda3std3__45tupleIJN6thrust24THRUST_300001_SM_1000_NS6detail15normal_iteratorINSA_10device_ptrIfEEEESF_EEEE10policy1000El10saxpy_funcSF_JPfSK_EEEvT0_iT1_T2_DpNS2_10kernel_argIT3_EE:
	.zero		952


//--------------------- .nv.constant0._ZN3cub18CUB_300001_SM_10006detail9transform16transform_kernelINS2_10policy_hubILb1EN4cuda3std3__45tupleIJN6thrust24THRUST_300001_SM_1000_NS6detail15normal_iteratorINSA_10device_ptrIfEEEESF_EEEE10policy1000Ei10saxpy_funcSF_JPfSK_EEEvT0_iT1_T2_DpNS2_10kernel_argIT3_EE --------------------------
	.section	.nv.constant0._ZN3cub18CUB_300001_SM_10006detail9transform16transform_kernelINS2_10policy_hubILb1EN4cuda3std3__45tupleIJN6thrust24THRUST_300001_SM_1000_NS6detail15normal_iteratorINSA_10device_ptrIfEEEESF_EEEE10policy1000Ei10saxpy_funcSF_JPfSK_EEEvT0_iT1_T2_DpNS2_10kernel_argIT3_EE,"a",@progbits
	.sectionflags	@""
	.align	4
.nv.constant0._ZN3cub18CUB_300001_SM_10006detail9transform16transform_kernelINS2_10policy_hubILb1EN4cuda3std3__45tupleIJN6thrust24THRUST_300001_SM_1000_NS6detail15normal_iteratorINSA_10device_ptrIfEEEESF_EEEE10policy1000Ei10saxpy_funcSF_JPfSK_EEEvT0_iT1_T2_DpNS2_10kernel_argIT3_EE:
	.zero		952


//--------------------- .nv.constant0._ZN3cub18CUB_300001_SM_10006detail11EmptyKernelIvEEvv --------------------------
	.section	.nv.constant0._ZN3cub18CUB_300001_SM_10006detail11EmptyKernelIvEEvv,"a",@progbits
	.sectionflags	@""
	.align	4
.nv.constant0._ZN3cub18CUB_300001_SM_10006detail11EmptyKernelIvEEvv:
	.zero		896


//--------------------- SYMBOLS --------------------------

	.type		.nv.reservedSmem.offset0,@object
	.size		.nv.reservedSmem.offset0,0x4
